//
// Generated by NVIDIA NVVM Compiler
//
// Compiler Build ID: CL-36424714
// Cuda compilation tools, release 13.0, V13.0.88
// Based on NVVM 20.0.0
//

.version 9.0
.target sm_100
.address_size 64

	// .globl	_Z15fp8_gemm_kernelPKhS0_P6__halfiii
.extern .shared .align 16 .b8 smem[];

.visible .entry _Z15fp8_gemm_kernelPKhS0_P6__halfiii(
	.param .u64 .ptr .align 1 _Z15fp8_gemm_kernelPKhS0_P6__halfiii_param_0,
	.param .u64 .ptr .align 1 _Z15fp8_gemm_kernelPKhS0_P6__halfiii_param_1,
	.param .u64 .ptr .align 1 _Z15fp8_gemm_kernelPKhS0_P6__halfiii_param_2,
	.param .u32 _Z15fp8_gemm_kernelPKhS0_P6__halfiii_param_3,
	.param .u32 _Z15fp8_gemm_kernelPKhS0_P6__halfiii_param_4,
	.param .u32 _Z15fp8_gemm_kernelPKhS0_P6__halfiii_param_5
)
.maxntid 256
{
	.local .align 16 .b8 	__local_depot0[32];
	.reg .b64 	%SP;
	.reg .b64 	%SPL;
	.reg .pred 	%p<120>;
	.reg .b32 	%r<526>;
	.reg .b64 	%rd<119>;

	mov.u64 	%SPL, __local_depot0;
	ld.param.u32 	%r152, [_Z15fp8_gemm_kernelPKhS0_P6__halfiii_param_4];
	ld.param.u32 	%r153, [_Z15fp8_gemm_kernelPKhS0_P6__halfiii_param_5];
	add.u64 	%rd1, %SPL, 0;
	add.u64 	%rd2, %SPL, 16;
	mov.u32 	%r154, %ctaid.y;
	shl.b32 	%r155, %r154, 7;
	mov.u32 	%r156, %ctaid.x;
	shl.b32 	%r1, %r156, 7;
	mov.u32 	%r2, %tid.x;
	mov.u32 	%r157, smem;
	cvt.u64.u32 	%rd20, %r157;
	cvta.shared.u64 	%rd21, %rd20;
	add.s64 	%rd22, %rd21, 12288;
	st.local.v2.u64 	[%rd1], {%rd21, %rd22};
	add.s64 	%rd23, %rd21, 18432;
	add.s64 	%rd24, %rd21, 6144;
	st.local.v2.u64 	[%rd2], {%rd24, %rd23};
	add.s32 	%r158, %r153, 31;
	shr.s32 	%r159, %r158, 31;
	shr.u32 	%r160, %r159, 27;
	add.s32 	%r161, %r158, %r160;
	shr.s32 	%r3, %r161, 5;
	shl.b32 	%r162, %r2, 4;
	and.b32  	%r457, %r162, 16;
	shr.u32 	%r5, %r2, 1;
	add.s32 	%r6, %r155, %r5;
	mad.lo.s32 	%r163, %r5, 48, %r457;
	mad.lo.s32 	%r7, %r153, %r6, %r457;
	add.s32 	%r8, %r157, %r163;
	setp.gt.u32 	%p1, %r2, 255;
	@%p1 bra 	$L__BB0_3;
	ld.param.u32 	%r422, [_Z15fp8_gemm_kernelPKhS0_P6__halfiii_param_3];
	setp.ge.s32 	%p5, %r6, %r422;
	setp.gt.s32 	%p6, %r457, %r153;
	or.pred  	%p7, %p5, %p6;
	@%p7 bra 	$L__BB0_5;
	ld.param.u64 	%rd112, [_Z15fp8_gemm_kernelPKhS0_P6__halfiii_param_0];
	cvt.u64.u32 	%rd28, %r7;
	add.s64 	%rd27, %rd112, %rd28;
	// begin inline asm
	cp.async.cg.shared.global [%r8], [%rd27], 16;

	// end inline asm
	bra.uni 	$L__BB0_5;
$L__BB0_3:
	setp.gt.s32 	%p2, %r457, %r153;
	add.s32 	%r165, %r2, -256;
	shr.u32 	%r9, %r165, 1;
	add.s32 	%r10, %r9, %r1;
	setp.ge.s32 	%p3, %r10, %r152;
	or.pred  	%p4, %p3, %p2;
	@%p4 bra 	$L__BB0_5;
	ld.param.u64 	%rd114, [_Z15fp8_gemm_kernelPKhS0_P6__halfiii_param_1];
	mad.lo.s32 	%r167, %r9, 48, %r457;
	mad.lo.s32 	%r168, %r10, %r153, %r457;
	cvt.s64.s32 	%rd26, %r168;
	add.s64 	%rd25, %rd114, %rd26;
	add.s32 	%r170, %r167, %r157;
	add.s32 	%r166, %r170, 6144;
	// begin inline asm
	cp.async.cg.shared.global [%r166], [%rd25], 16;

	// end inline asm
$L__BB0_5:
	setp.gt.s32 	%p8, %r457, %r153;
	add.s32 	%r11, %r5, %r1;
	setp.ge.s32 	%p9, %r11, %r152;
	or.pred  	%p10, %p9, %p8;
	@%p10 bra 	$L__BB0_7;
	ld.param.u64 	%rd115, [_Z15fp8_gemm_kernelPKhS0_P6__halfiii_param_1];
	mad.lo.s32 	%r175, %r11, %r153, %r457;
	cvt.s64.s32 	%rd30, %r175;
	add.s64 	%rd29, %rd115, %rd30;
	add.s32 	%r174, %r8, 6144;
	// begin inline asm
	cp.async.cg.shared.global [%r174], [%rd29], 16;

	// end inline asm
$L__BB0_7:
	// begin inline asm
	cp.async.commit_group;

	// end inline asm
	setp.lt.s32 	%p11, %r153, 1;
	mov.b32 	%r494, 0;
	mov.u32 	%r495, %r494;
	mov.u32 	%r496, %r494;
	mov.u32 	%r497, %r494;
	mov.u32 	%r498, %r494;
	mov.u32 	%r499, %r494;
	mov.u32 	%r500, %r494;
	mov.u32 	%r501, %r494;
	mov.u32 	%r502, %r494;
	mov.u32 	%r503, %r494;
	mov.u32 	%r504, %r494;
	mov.u32 	%r505, %r494;
	mov.u32 	%r506, %r494;
	mov.u32 	%r507, %r494;
	mov.u32 	%r508, %r494;
	mov.u32 	%r509, %r494;
	mov.u32 	%r510, %r494;
	mov.u32 	%r511, %r494;
	mov.u32 	%r512, %r494;
	mov.u32 	%r513, %r494;
	mov.u32 	%r514, %r494;
	mov.u32 	%r515, %r494;
	mov.u32 	%r516, %r494;
	mov.u32 	%r517, %r494;
	mov.u32 	%r518, %r494;
	mov.u32 	%r519, %r494;
	mov.u32 	%r520, %r494;
	mov.u32 	%r521, %r494;
	mov.u32 	%r522, %r494;
	mov.u32 	%r523, %r494;
	mov.u32 	%r524, %r494;
	mov.u32 	%r525, %r494;
	@%p11 bra 	$L__BB0_20;
	max.s32 	%r179, %r3, 1;
	add.s32 	%r180, %r2, -256;
	shr.u32 	%r181, %r180, 1;
	add.s32 	%r182, %r181, %r1;
	add.s32 	%r460, %r7, 32;
	mad.lo.s32 	%r183, %r182, %r153, %r457;
	add.s32 	%r459, %r183, 32;
	mad.lo.s32 	%r184, %r11, %r153, %r457;
	add.s32 	%r458, %r184, 32;
	neg.s32 	%r456, %r179;
	mov.b32 	%r494, 0;
	mov.b32 	%r461, 1;
$L__BB0_9:
	add.s32 	%r54, %r461, -1;
	setp.ge.s32 	%p12, %r461, %r3;
	@%p12 bra 	$L__BB0_18;
	mov.u32 	%r55, %tid.x;
	shr.u32 	%r185, %r55, 1;
	shl.b32 	%r186, %r55, 4;
	and.b32  	%r187, %r186, 16;
	mad.lo.s32 	%r56, %r185, 48, %r187;
	setp.gt.u32 	%p13, %r55, 255;
	not.b32 	%r188, %r54;
	and.b32  	%r189, %r188, 1;
	add.s32 	%r57, %r457, 32;
	cvt.u64.u32 	%rd3, %r189;
	shl.b32 	%r190, %r54, 3;
	cvt.u64.u32 	%rd31, %r190;
	not.b64 	%rd32, %rd31;
	and.b64  	%rd33, %rd32, 8;
	add.s64 	%rd4, %rd2, %rd33;
	@%p13 bra 	$L__BB0_13;
	ld.param.u32 	%r423, [_Z15fp8_gemm_kernelPKhS0_P6__halfiii_param_3];
	setp.gt.s32 	%p17, %r57, %r153;
	mov.u32 	%r204, %ctaid.y;
	shl.b32 	%r205, %r204, 7;
	add.s32 	%r206, %r205, %r185;
	setp.ge.s32 	%p18, %r206, %r423;
	or.pred  	%p19, %p18, %p17;
	@%p19 bra 	$L__BB0_15;
	ld.param.u64 	%rd113, [_Z15fp8_gemm_kernelPKhS0_P6__halfiii_param_0];
	shl.b64 	%rd39, %rd3, 3;
	add.s64 	%rd40, %rd1, %rd39;
	ld.local.u64 	%rd41, [%rd40];
	cvta.to.shared.u64 	%rd42, %rd41;
	cvt.u32.u64 	%r208, %rd42;
	add.s32 	%r207, %r208, %r56;
	cvt.s64.s32 	%rd43, %r460;
	add.s64 	%rd38, %rd113, %rd43;
	// begin inline asm
	cp.async.cg.shared.global [%r207], [%rd38], 16;

	// end inline asm
	bra.uni 	$L__BB0_15;
$L__BB0_13:
	setp.gt.s32 	%p14, %r57, %r153;
	add.s32 	%r191, %r55, -256;
	shr.u32 	%r192, %r191, 1;
	mov.u32 	%r193, %ctaid.x;
	shl.b32 	%r194, %r193, 7;
	add.s32 	%r195, %r192, %r194;
	setp.ge.s32 	%p15, %r195, %r152;
	or.pred  	%p16, %p15, %p14;
	@%p16 bra 	$L__BB0_15;
	ld.param.u64 	%rd116, [_Z15fp8_gemm_kernelPKhS0_P6__halfiii_param_1];
	ld.local.u64 	%rd35, [%rd4];
	cvta.to.shared.u64 	%rd36, %rd35;
	cvt.u32.u64 	%r197, %rd36;
	mad.lo.s32 	%r202, %r192, 48, %r187;
	add.s32 	%r196, %r197, %r202;
	cvt.s64.s32 	%rd37, %r459;
	add.s64 	%rd34, %rd116, %rd37;
	// begin inline asm
	cp.async.cg.shared.global [%r196], [%rd34], 16;

	// end inline asm
$L__BB0_15:
	setp.gt.s32 	%p20, %r57, %r153;
	mov.u32 	%r210, %ctaid.x;
	shl.b32 	%r211, %r210, 7;
	add.s32 	%r212, %r185, %r211;
	setp.ge.s32 	%p21, %r212, %r152;
	or.pred  	%p22, %p21, %p20;
	@%p22 bra 	$L__BB0_17;
	ld.param.u64 	%rd117, [_Z15fp8_gemm_kernelPKhS0_P6__halfiii_param_1];
	ld.local.u64 	%rd45, [%rd4];
	cvta.to.shared.u64 	%rd46, %rd45;
	cvt.u32.u64 	%r214, %rd46;
	add.s32 	%r213, %r214, %r56;
	cvt.s64.s32 	%rd47, %r458;
	add.s64 	%rd44, %rd117, %rd47;
	// begin inline asm
	cp.async.cg.shared.global [%r213], [%rd44], 16;

	// end inline asm
$L__BB0_17:
	// begin inline asm
	cp.async.commit_group;

	// end inline asm
	// begin inline asm
	cp.async.wait_group 1;

	// end inline asm
	bra.uni 	$L__BB0_19;
$L__BB0_18:
	// begin inline asm
	cp.async.wait_group 0;

	// end inline asm
$L__BB0_19:
	mov.u32 	%r375, %tid.x;
	shr.u32 	%r376, %r375, 1;
	and.b32  	%r377, %r376, 448;
	shr.u32 	%r378, %r375, 2;
	and.b32  	%r379, %r378, 7;
	or.b32  	%r380, %r377, %r379;
	mul.lo.s32 	%r381, %r380, 48;
	shl.b32 	%r382, %r375, 2;
	and.b32  	%r383, %r382, 12;
	or.b32  	%r384, %r381, %r383;
	add.s32 	%r385, %r384, 2688;
	cvt.u64.u32 	%rd48, %r385;
	add.s32 	%r386, %r384, 2304;
	cvt.u64.u32 	%rd49, %r386;
	add.s32 	%r387, %r384, 1920;
	cvt.u64.u32 	%rd50, %r387;
	add.s32 	%r388, %r384, 1536;
	cvt.u64.u32 	%rd51, %r388;
	add.s32 	%r389, %r384, 1152;
	cvt.u64.u32 	%rd52, %r389;
	add.s32 	%r390, %r384, 768;
	cvt.u64.u32 	%rd53, %r390;
	add.s32 	%r391, %r384, 384;
	cvt.u64.u32 	%rd54, %r391;
	cvt.u64.u32 	%rd55, %r384;
	and.b32  	%r392, %r375, 96;
	or.b32  	%r393, %r392, %r379;
	mul.lo.s32 	%r394, %r393, 48;
	or.b32  	%r395, %r394, %r383;
	cvt.u64.u32 	%rd56, %r395;
	bar.sync 	0;
	shl.b32 	%r396, %r461, 3;
	add.s32 	%r397, %r396, -8;
	cvt.u64.u32 	%rd57, %r397;
	and.b64  	%rd58, %rd57, 8;
	add.s64 	%rd59, %rd1, %rd58;
	ld.local.u64 	%rd60, [%rd59];
	add.s64 	%rd61, %rd2, %rd58;
	ld.local.u64 	%rd62, [%rd61];
	add.s64 	%rd63, %rd62, %rd56;
	add.s64 	%rd64, %rd60, %rd55;
	add.s64 	%rd65, %rd60, %rd54;
	ld.u32 	%r220, [%rd65+16];
	ld.u32 	%r219, [%rd65];
	ld.u32 	%r218, [%rd64+16];
	ld.u32 	%r217, [%rd64];
	ld.u32 	%r221, [%rd63];
	ld.u32 	%r222, [%rd63+16];
	// begin inline asm
	mma.sync.aligned.m16n8k32.row.col.f16.e4m3.e4m3.f16 {%r525, %r524}, {%r217, %r218, %r219, %r220}, {%r221, %r222}, {%r525, %r524};

	// end inline asm
	ld.u32 	%r231, [%rd63+384];
	ld.u32 	%r232, [%rd63+400];
	// begin inline asm
	mma.sync.aligned.m16n8k32.row.col.f16.e4m3.e4m3.f16 {%r523, %r522}, {%r217, %r218, %r219, %r220}, {%r231, %r232}, {%r523, %r522};

	// end inline asm
	ld.u32 	%r241, [%rd63+768];
	ld.u32 	%r242, [%rd63+784];
	// begin inline asm
	mma.sync.aligned.m16n8k32.row.col.f16.e4m3.e4m3.f16 {%r521, %r520}, {%r217, %r218, %r219, %r220}, {%r241, %r242}, {%r521, %r520};

	// end inline asm
	ld.u32 	%r251, [%rd63+1152];
	ld.u32 	%r252, [%rd63+1168];
	// begin inline asm
	mma.sync.aligned.m16n8k32.row.col.f16.e4m3.e4m3.f16 {%r519, %r518}, {%r217, %r218, %r219, %r220}, {%r251, %r252}, {%r519, %r518};

	// end inline asm
	add.s64 	%rd66, %rd60, %rd53;
	add.s64 	%rd67, %rd60, %rd52;
	ld.u32 	%r290, [%rd67+16];
	ld.u32 	%r289, [%rd67];
	ld.u32 	%r288, [%rd66+16];
	ld.u32 	%r287, [%rd66];
	ld.u32 	%r261, [%rd63];
	ld.u32 	%r262, [%rd63+16];
	// begin inline asm
	mma.sync.aligned.m16n8k32.row.col.f16.e4m3.e4m3.f16 {%r517, %r516}, {%r287, %r288, %r289, %r290}, {%r261, %r262}, {%r517, %r516};

	// end inline asm
	ld.u32 	%r271, [%rd63+384];
	ld.u32 	%r272, [%rd63+400];
	// begin inline asm
	mma.sync.aligned.m16n8k32.row.col.f16.e4m3.e4m3.f16 {%r515, %r514}, {%r287, %r288, %r289, %r290}, {%r271, %r272}, {%r515, %r514};

	// end inline asm
	ld.u32 	%r281, [%rd63+768];
	ld.u32 	%r282, [%rd63+784];
	// begin inline asm
	mma.sync.aligned.m16n8k32.row.col.f16.e4m3.e4m3.f16 {%r513, %r512}, {%r287, %r288, %r289, %r290}, {%r281, %r282}, {%r513, %r512};

	// end inline asm
	ld.u32 	%r291, [%rd63+1152];
	ld.u32 	%r292, [%rd63+1168];
	// begin inline asm
	mma.sync.aligned.m16n8k32.row.col.f16.e4m3.e4m3.f16 {%r511, %r510}, {%r287, %r288, %r289, %r290}, {%r291, %r292}, {%r511, %r510};

	// end inline asm
	add.s64 	%rd68, %rd60, %rd51;
	add.s64 	%rd69, %rd60, %rd50;
	ld.u32 	%r330, [%rd69+16];
	ld.u32 	%r329, [%rd69];
	ld.u32 	%r328, [%rd68+16];
	ld.u32 	%r327, [%rd68];
	ld.u32 	%r301, [%rd63];
	ld.u32 	%r302, [%rd63+16];
	// begin inline asm
	mma.sync.aligned.m16n8k32.row.col.f16.e4m3.e4m3.f16 {%r509, %r508}, {%r327, %r328, %r329, %r330}, {%r301, %r302}, {%r509, %r508};

	// end inline asm
	ld.u32 	%r311, [%rd63+384];
	ld.u32 	%r312, [%rd63+400];
	// begin inline asm
	mma.sync.aligned.m16n8k32.row.col.f16.e4m3.e4m3.f16 {%r507, %r506}, {%r327, %r328, %r329, %r330}, {%r311, %r312}, {%r507, %r506};

	// end inline asm
	ld.u32 	%r321, [%rd63+768];
	ld.u32 	%r322, [%rd63+784];
	// begin inline asm
	mma.sync.aligned.m16n8k32.row.col.f16.e4m3.e4m3.f16 {%r505, %r504}, {%r327, %r328, %r329, %r330}, {%r321, %r322}, {%r505, %r504};

	// end inline asm
	ld.u32 	%r331, [%rd63+1152];
	ld.u32 	%r332, [%rd63+1168];
	// begin inline asm
	mma.sync.aligned.m16n8k32.row.col.f16.e4m3.e4m3.f16 {%r503, %r502}, {%r327, %r328, %r329, %r330}, {%r331, %r332}, {%r503, %r502};

	// end inline asm
	add.s64 	%rd70, %rd60, %rd49;
	add.s64 	%rd71, %rd60, %rd48;
	ld.u32 	%r370, [%rd71+16];
	ld.u32 	%r369, [%rd71];
	ld.u32 	%r368, [%rd70+16];
	ld.u32 	%r367, [%rd70];
	ld.u32 	%r341, [%rd63];
	ld.u32 	%r342, [%rd63+16];
	// begin inline asm
	mma.sync.aligned.m16n8k32.row.col.f16.e4m3.e4m3.f16 {%r501, %r500}, {%r367, %r368, %r369, %r370}, {%r341, %r342}, {%r501, %r500};

	// end inline asm
	ld.u32 	%r351, [%rd63+384];
	ld.u32 	%r352, [%rd63+400];
	// begin inline asm
	mma.sync.aligned.m16n8k32.row.col.f16.e4m3.e4m3.f16 {%r499, %r498}, {%r367, %r368, %r369, %r370}, {%r351, %r352}, {%r499, %r498};

	// end inline asm
	ld.u32 	%r361, [%rd63+768];
	ld.u32 	%r362, [%rd63+784];
	// begin inline asm
	mma.sync.aligned.m16n8k32.row.col.f16.e4m3.e4m3.f16 {%r497, %r496}, {%r367, %r368, %r369, %r370}, {%r361, %r362}, {%r497, %r496};

	// end inline asm
	ld.u32 	%r371, [%rd63+1152];
	ld.u32 	%r372, [%rd63+1168];
	// begin inline asm
	mma.sync.aligned.m16n8k32.row.col.f16.e4m3.e4m3.f16 {%r495, %r494}, {%r367, %r368, %r369, %r370}, {%r371, %r372}, {%r495, %r494};

	// end inline asm
	bar.sync 	0;
	add.s32 	%r461, %r461, 1;
	add.s32 	%r460, %r460, 32;
	add.s32 	%r459, %r459, 32;
	add.s32 	%r458, %r458, 32;
	add.s32 	%r457, %r457, 32;
	add.s32 	%r456, %r456, 1;
	setp.ne.s32 	%p23, %r456, 0;
	@%p23 bra 	$L__BB0_9;
$L__BB0_20:
	ld.param.u32 	%r424, [_Z15fp8_gemm_kernelPKhS0_P6__halfiii_param_3];
	ld.param.u64 	%rd118, [_Z15fp8_gemm_kernelPKhS0_P6__halfiii_param_2];
	cvta.to.global.u64 	%rd5, %rd118;
	mov.u32 	%r398, %tid.x;
	shr.u32 	%r399, %r398, 1;
	and.b32  	%r400, %r399, 448;
	mov.u32 	%r401, %ctaid.y;
	shl.b32 	%r402, %r401, 7;
	add.s32 	%r403, %r400, %r402;
	and.b32  	%r404, %r398, 96;
	shr.u32 	%r405, %r398, 2;
	and.b32  	%r406, %r405, 7;
	or.b32  	%r128, %r403, %r406;
	shl.b32 	%r407, %r398, 1;
	and.b32  	%r408, %r407, 6;
	mov.u32 	%r409, %ctaid.x;
	shl.b32 	%r410, %r409, 7;
	or.b32  	%r411, %r408, %r410;
	or.b32  	%r412, %r411, %r404;
	or.b32  	%r130, %r128, 8;
	setp.ge.s32 	%p24, %r128, %r424;
	mul.lo.s32 	%r131, %r128, %r152;
	shl.b32 	%r132, %r152, 3;
	add.s32 	%r133, %r131, %r132;
	add.s32 	%r134, %r412, 1;
	setp.ge.s32 	%p25, %r134, %r152;
	or.pred  	%p26, %p24, %p25;
	@%p26 bra 	$L__BB0_22;
	add.s32 	%r413, %r412, %r131;
	mul.wide.s32 	%rd72, %r413, 2;
	add.s64 	%rd73, %rd5, %rd72;
	st.global.u32 	[%rd73], %r525;
$L__BB0_22:
	ld.param.u32 	%r425, [_Z15fp8_gemm_kernelPKhS0_P6__halfiii_param_3];
	setp.ge.s32 	%p27, %r134, %r152;
	setp.ge.s32 	%p28, %r130, %r425;
	or.pred  	%p29, %p28, %p27;
	@%p29 bra 	$L__BB0_24;
	add.s32 	%r414, %r412, %r133;
	mul.wide.s32 	%rd74, %r414, 2;
	add.s64 	%rd75, %rd5, %rd74;
	st.global.u32 	[%rd75], %r524;
$L__BB0_24:
	ld.param.u32 	%r426, [_Z15fp8_gemm_kernelPKhS0_P6__halfiii_param_3];
	setp.ge.s32 	%p30, %r128, %r426;
	add.s32 	%r135, %r412, 9;
	setp.ge.s32 	%p31, %r135, %r152;
	cvt.s64.s32 	%rd76, %r131;
	cvt.s64.s32 	%rd6, %r412;
	add.s64 	%rd77, %rd6, %rd76;
	shl.b64 	%rd78, %rd77, 1;
	add.s64 	%rd7, %rd5, %rd78;
	or.pred  	%p32, %p30, %p31;
	@%p32 bra 	$L__BB0_26;
	st.global.u32 	[%rd7+16], %r523;
$L__BB0_26:
	ld.param.u32 	%r427, [_Z15fp8_gemm_kernelPKhS0_P6__halfiii_param_3];
	setp.ge.s32 	%p33, %r135, %r152;
	setp.ge.s32 	%p34, %r130, %r427;
	cvt.s64.s32 	%rd79, %r133;
	add.s64 	%rd80, %rd6, %rd79;
	shl.b64 	%rd81, %rd80, 1;
	add.s64 	%rd8, %rd5, %rd81;
	or.pred  	%p35, %p34, %p33;
	@%p35 bra 	$L__BB0_28;
	st.global.u32 	[%rd8+16], %r522;
$L__BB0_28:
	ld.param.u32 	%r428, [_Z15fp8_gemm_kernelPKhS0_P6__halfiii_param_3];
	setp.ge.s32 	%p36, %r128, %r428;
	add.s32 	%r136, %r412, 17;
	setp.ge.s32 	%p37, %r136, %r152;
	or.pred  	%p38, %p36, %p37;
	@%p38 bra 	$L__BB0_30;
	st.global.u32 	[%rd7+32], %r521;
$L__BB0_30:
	ld.param.u32 	%r429, [_Z15fp8_gemm_kernelPKhS0_P6__halfiii_param_3];
	setp.ge.s32 	%p39, %r136, %r152;
	setp.ge.s32 	%p40, %r130, %r429;
	or.pred  	%p41, %p40, %p39;
	@%p41 bra 	$L__BB0_32;
	st.global.u32 	[%rd8+32], %r520;
$L__BB0_32:
	ld.param.u32 	%r430, [_Z15fp8_gemm_kernelPKhS0_P6__halfiii_param_3];
	setp.ge.s32 	%p42, %r128, %r430;
	add.s32 	%r137, %r412, 25;
	setp.ge.s32 	%p43, %r137, %r152;
	or.pred  	%p44, %p42, %p43;
	@%p44 bra 	$L__BB0_34;
	st.global.u32 	[%rd7+48], %r519;
$L__BB0_34:
	ld.param.u32 	%r431, [_Z15fp8_gemm_kernelPKhS0_P6__halfiii_param_3];
	setp.ge.s32 	%p45, %r137, %r152;
	setp.ge.s32 	%p46, %r130, %r431;
	or.pred  	%p47, %p46, %p45;
	@%p47 bra 	$L__BB0_36;
	st.global.u32 	[%rd8+48], %r518;
$L__BB0_36:
	ld.param.u32 	%r432, [_Z15fp8_gemm_kernelPKhS0_P6__halfiii_param_3];
	setp.ge.s32 	%p48, %r134, %r152;
	add.s32 	%r138, %r128, 16;
	add.s32 	%r139, %r128, 24;
	setp.ge.s32 	%p49, %r138, %r432;
	shl.b32 	%r140, %r152, 4;
	add.s32 	%r141, %r140, %r131;
	add.s32 	%r142, %r141, %r132;
	or.pred  	%p50, %p49, %p48;
	@%p50 bra 	$L__BB0_38;
	add.s32 	%r415, %r412, %r141;
	mul.wide.s32 	%rd82, %r415, 2;
	add.s64 	%rd83, %rd5, %rd82;
	st.global.u32 	[%rd83], %r517;
$L__BB0_38:
	ld.param.u32 	%r433, [_Z15fp8_gemm_kernelPKhS0_P6__halfiii_param_3];
	setp.ge.s32 	%p51, %r139, %r433;
	setp.ge.s32 	%p52, %r134, %r152;
	or.pred  	%p53, %p51, %p52;
	@%p53 bra 	$L__BB0_40;
	add.s32 	%r416, %r412, %r142;
	mul.wide.s32 	%rd84, %r416, 2;
	add.s64 	%rd85, %rd5, %rd84;
	st.global.u32 	[%rd85], %r516;
$L__BB0_40:
	ld.param.u32 	%r434, [_Z15fp8_gemm_kernelPKhS0_P6__halfiii_param_3];
	setp.ge.s32 	%p54, %r138, %r434;
	setp.ge.s32 	%p55, %r135, %r152;
	cvt.s64.s32 	%rd86, %r141;
	add.s64 	%rd87, %rd6, %rd86;
	shl.b64 	%rd88, %rd87, 1;
	add.s64 	%rd9, %rd5, %rd88;
	or.pred  	%p56, %p54, %p55;
	@%p56 bra 	$L__BB0_42;
	st.global.u32 	[%rd9+16], %r515;
$L__BB0_42:
	ld.param.u32 	%r435, [_Z15fp8_gemm_kernelPKhS0_P6__halfiii_param_3];
	setp.ge.s32 	%p57, %r139, %r435;
	setp.ge.s32 	%p58, %r135, %r152;
	cvt.s64.s32 	%rd89, %r142;
	add.s64 	%rd90, %rd6, %rd89;
	shl.b64 	%rd91, %rd90, 1;
	add.s64 	%rd10, %rd5, %rd91;
	or.pred  	%p59, %p57, %p58;
	@%p59 bra 	$L__BB0_44;
	st.global.u32 	[%rd10+16], %r514;
$L__BB0_44:
	ld.param.u32 	%r436, [_Z15fp8_gemm_kernelPKhS0_P6__halfiii_param_3];
	setp.ge.s32 	%p60, %r138, %r436;
	setp.ge.s32 	%p61, %r136, %r152;
	or.pred  	%p62, %p60, %p61;
	@%p62 bra 	$L__BB0_46;
	st.global.u32 	[%rd9+32], %r513;
$L__BB0_46:
	ld.param.u32 	%r437, [_Z15fp8_gemm_kernelPKhS0_P6__halfiii_param_3];
	setp.ge.s32 	%p63, %r139, %r437;
	setp.ge.s32 	%p64, %r136, %r152;
	or.pred  	%p65, %p63, %p64;
	@%p65 bra 	$L__BB0_48;
	st.global.u32 	[%rd10+32], %r512;
$L__BB0_48:
	ld.param.u32 	%r438, [_Z15fp8_gemm_kernelPKhS0_P6__halfiii_param_3];
	setp.ge.s32 	%p66, %r138, %r438;
	setp.ge.s32 	%p67, %r137, %r152;
	or.pred  	%p68, %p66, %p67;
	@%p68 bra 	$L__BB0_50;
	st.global.u32 	[%rd9+48], %r511;
$L__BB0_50:
	ld.param.u32 	%r439, [_Z15fp8_gemm_kernelPKhS0_P6__halfiii_param_3];
	setp.ge.s32 	%p69, %r139, %r439;
	setp.ge.s32 	%p70, %r137, %r152;
	or.pred  	%p71, %p69, %p70;
	@%p71 bra 	$L__BB0_52;
	st.global.u32 	[%rd10+48], %r510;
$L__BB0_52:
	ld.param.u32 	%r440, [_Z15fp8_gemm_kernelPKhS0_P6__halfiii_param_3];
	setp.ge.s32 	%p72, %r134, %r152;
	add.s32 	%r143, %r128, 32;
	add.s32 	%r144, %r128, 40;
	setp.ge.s32 	%p73, %r143, %r440;
	shl.b32 	%r417, %r152, 5;
	add.s32 	%r145, %r417, %r131;
	add.s32 	%r146, %r145, %r132;
	or.pred  	%p74, %p73, %p72;
	@%p74 bra 	$L__BB0_54;
	add.s32 	%r418, %r412, %r145;
	mul.wide.s32 	%rd92, %r418, 2;
	add.s64 	%rd93, %rd5, %rd92;
	st.global.u32 	[%rd93], %r509;
$L__BB0_54:
	ld.param.u32 	%r441, [_Z15fp8_gemm_kernelPKhS0_P6__halfiii_param_3];
	setp.ge.s32 	%p75, %r144, %r441;
	setp.ge.s32 	%p76, %r134, %r152;
	or.pred  	%p77, %p75, %p76;
	@%p77 bra 	$L__BB0_56;
	add.s32 	%r419, %r412, %r146;
	mul.wide.s32 	%rd94, %r419, 2;
	add.s64 	%rd95, %rd5, %rd94;
	st.global.u32 	[%rd95], %r508;
$L__BB0_56:
	ld.param.u32 	%r442, [_Z15fp8_gemm_kernelPKhS0_P6__halfiii_param_3];
	setp.ge.s32 	%p78, %r143, %r442;
	setp.ge.s32 	%p79, %r135, %r152;
	cvt.s64.s32 	%rd96, %r145;
	add.s64 	%rd97, %rd6, %rd96;
	shl.b64 	%rd98, %rd97, 1;
	add.s64 	%rd11, %rd5, %rd98;
	or.pred  	%p80, %p78, %p79;
	@%p80 bra 	$L__BB0_58;
	st.global.u32 	[%rd11+16], %r507;
$L__BB0_58:
	ld.param.u32 	%r443, [_Z15fp8_gemm_kernelPKhS0_P6__halfiii_param_3];
	setp.ge.s32 	%p81, %r144, %r443;
	setp.ge.s32 	%p82, %r135, %r152;
	cvt.s64.s32 	%rd99, %r146;
	add.s64 	%rd100, %rd6, %rd99;
	shl.b64 	%rd101, %rd100, 1;
	add.s64 	%rd12, %rd5, %rd101;
	or.pred  	%p83, %p81, %p82;
	@%p83 bra 	$L__BB0_60;
	st.global.u32 	[%rd12+16], %r506;
$L__BB0_60:
	ld.param.u32 	%r444, [_Z15fp8_gemm_kernelPKhS0_P6__halfiii_param_3];
	setp.ge.s32 	%p84, %r143, %r444;
	setp.ge.s32 	%p85, %r136, %r152;
	or.pred  	%p86, %p84, %p85;
	@%p86 bra 	$L__BB0_62;
	st.global.u32 	[%rd11+32], %r505;
$L__BB0_62:
	ld.param.u32 	%r445, [_Z15fp8_gemm_kernelPKhS0_P6__halfiii_param_3];
	setp.ge.s32 	%p87, %r144, %r445;
	setp.ge.s32 	%p88, %r136, %r152;
	or.pred  	%p89, %p87, %p88;
	@%p89 bra 	$L__BB0_64;
	st.global.u32 	[%rd12+32], %r504;
$L__BB0_64:
	ld.param.u32 	%r446, [_Z15fp8_gemm_kernelPKhS0_P6__halfiii_param_3];
	setp.ge.s32 	%p90, %r143, %r446;
	setp.ge.s32 	%p91, %r137, %r152;
	or.pred  	%p92, %p90, %p91;
	@%p92 bra 	$L__BB0_66;
	st.global.u32 	[%rd11+48], %r503;
$L__BB0_66:
	ld.param.u32 	%r447, [_Z15fp8_gemm_kernelPKhS0_P6__halfiii_param_3];
	setp.ge.s32 	%p93, %r144, %r447;
	setp.ge.s32 	%p94, %r137, %r152;
	or.pred  	%p95, %p93, %p94;
	@%p95 bra 	$L__BB0_68;
	st.global.u32 	[%rd12+48], %r502;
$L__BB0_68:
	ld.param.u32 	%r448, [_Z15fp8_gemm_kernelPKhS0_P6__halfiii_param_3];
	setp.ge.s32 	%p96, %r134, %r152;
	add.s32 	%r147, %r128, 48;
	add.s32 	%r148, %r128, 56;
	setp.ge.s32 	%p97, %r147, %r448;
	add.s32 	%r149, %r140, %r145;
	add.s32 	%r150, %r149, %r132;
	or.pred  	%p98, %p97, %p96;
	@%p98 bra 	$L__BB0_70;
	add.s32 	%r420, %r412, %r149;
	mul.wide.s32 	%rd102, %r420, 2;
	add.s64 	%rd103, %rd5, %rd102;
	st.global.u32 	[%rd103], %r501;
$L__BB0_70:
	ld.param.u32 	%r449, [_Z15fp8_gemm_kernelPKhS0_P6__halfiii_param_3];
	setp.ge.s32 	%p99, %r148, %r449;
	setp.ge.s32 	%p100, %r134, %r152;
	or.pred  	%p101, %p99, %p100;
	@%p101 bra 	$L__BB0_72;
	add.s32 	%r421, %r412, %r150;
	mul.wide.s32 	%rd104, %r421, 2;
	add.s64 	%rd105, %rd5, %rd104;
	st.global.u32 	[%rd105], %r500;
$L__BB0_72:
	ld.param.u32 	%r450, [_Z15fp8_gemm_kernelPKhS0_P6__halfiii_param_3];
	setp.ge.s32 	%p102, %r147, %r450;
	setp.ge.s32 	%p103, %r135, %r152;
	cvt.s64.s32 	%rd106, %r149;
	add.s64 	%rd107, %rd6, %rd106;
	shl.b64 	%rd108, %rd107, 1;
	add.s64 	%rd13, %rd5, %rd108;
	or.pred  	%p104, %p102, %p103;
	@%p104 bra 	$L__BB0_74;
	st.global.u32 	[%rd13+16], %r499;
$L__BB0_74:
	ld.param.u32 	%r451, [_Z15fp8_gemm_kernelPKhS0_P6__halfiii_param_3];
	setp.ge.s32 	%p105, %r148, %r451;
	setp.ge.s32 	%p106, %r135, %r152;
	cvt.s64.s32 	%rd109, %r150;
	add.s64 	%rd110, %rd6, %rd109;
	shl.b64 	%rd111, %rd110, 1;
	add.s64 	%rd14, %rd5, %rd111;
	or.pred  	%p107, %p105, %p106;
	@%p107 bra 	$L__BB0_76;
	st.global.u32 	[%rd14+16], %r498;
$L__BB0_76:
	ld.param.u32 	%r452, [_Z15fp8_gemm_kernelPKhS0_P6__halfiii_param_3];
	setp.ge.s32 	%p108, %r147, %r452;
	setp.ge.s32 	%p109, %r136, %r152;
	or.pred  	%p110, %p108, %p109;
	@%p110 bra 	$L__BB0_78;
	st.global.u32 	[%rd13+32], %r497;
$L__BB0_78:
	ld.param.u32 	%r453, [_Z15fp8_gemm_kernelPKhS0_P6__halfiii_param_3];
	setp.ge.s32 	%p111, %r148, %r453;
	setp.ge.s32 	%p112, %r136, %r152;
	or.pred  	%p113, %p111, %p112;
	@%p113 bra 	$L__BB0_80;
	st.global.u32 	[%rd14+32], %r496;
$L__BB0_80:
	ld.param.u32 	%r454, [_Z15fp8_gemm_kernelPKhS0_P6__halfiii_param_3];
	setp.ge.s32 	%p114, %r147, %r454;
	setp.ge.s32 	%p115, %r137, %r152;
	or.pred  	%p116, %p114, %p115;
	@%p116 bra 	$L__BB0_82;
	st.global.u32 	[%rd13+48], %r495;
$L__BB0_82:
	ld.param.u32 	%r455, [_Z15fp8_gemm_kernelPKhS0_P6__halfiii_param_3];
	setp.ge.s32 	%p117, %r148, %r455;
	setp.ge.s32 	%p118, %r137, %r152;
	or.pred  	%p119, %p117, %p118;
	@%p119 bra 	$L__BB0_84;
	st.global.u32 	[%rd14+48], %r494;
$L__BB0_84:
	ret;

}


// ===== COMPILED SASS (sm_100) =====

	.target	sm_100

	.elftype	@"ET_EXEC"


//--------------------- .note.nv.tkinfo           --------------------------
	.section	.note.nv.tkinfo,"",@"SHT_NOTE"
	.sectionflags	@"SHF_NOTE_NV_TKINFO"
	.tkinfo
        /*0018*/ 	.word	0x00000002
        /*0030*/ 	.string	""
        /*0030*/ 	.string	"ptxas"
        /*0030*/ 	.string	"Cuda compilation tools, release 13.0, V13.0.88"
        /*0030*/ 	.string	"Build cuda_13.0.r13.0/compiler.36424714_0"
        /*0030*/ 	.string	"-arch sm_100 -m 64 "



//--------------------- .note.nv.cuinfo           --------------------------
	.section	.note.nv.cuinfo,"",@"SHT_NOTE"
	.sectionflags	@"SHF_NOTE_NV_CUINFO"
        /*0018*/ 	.short	0x0002
        /*001a*/ 	.short	0x0064
        /*001c*/ 	.short	0x0082
	.zero		2


//--------------------- .nv.info                  --------------------------
	.section	.nv.info,"",@"SHT_CUDA_INFO"
	.align	4


	//----- nvinfo : EIATTR_REGCOUNT
	.align		4
        /*0000*/ 	.byte	0x04, 0x2f
        /*0002*/ 	.short	(.L_1 - .L_0)
	.align		4
.L_0:
        /*0004*/ 	.word	index@(_Z15fp8_gemm_kernelPKhS0_P6__halfiii)
        /*0008*/ 	.word	0x00000048


	//----- nvinfo : EIATTR_FRAME_SIZE
	.align		4
.L_1:
        /*000c*/ 	.byte	0x04, 0x11
        /*000e*/ 	.short	(.L_3 - .L_2)
	.align		4
.L_2:
        /*0010*/ 	.word	index@(_Z15fp8_gemm_kernelPKhS0_P6__halfiii)
        /*0014*/ 	.word	0x00000020


	//----- nvinfo : EIATTR_MIN_STACK_SIZE
	.align		4
.L_3:
        /*0018*/ 	.byte	0x04, 0x12
        /*001a*/ 	.short	(.L_5 - .L_4)
	.align		4
.L_4:
        /*001c*/ 	.word	index@(_Z15fp8_gemm_kernelPKhS0_P6__halfiii)
        /*0020*/ 	.word	0x00000020
.L_5:


//--------------------- .nv.compat                --------------------------
	.section	.nv.compat,"",@"SHT_CUDA_COMPAT_INFO"
	.align	4
        /*0000*/ 	.byte	0x02, 0x09, 0x00, 0x00, 0x02, 0x02, 0x02, 0x00, 0x02, 0x05, 0x05, 0x00, 0x03, 0x07, 0x01, 0x01
        /*0010*/ 	.byte	0x02, 0x03, 0x00, 0x00, 0x02, 0x06, 0x01, 0x00, 0x04, 0x0b, 0x08, 0x00, 0x09, 0x00, 0x00, 0x00
        /*0020*/ 	.byte	0x00, 0x00, 0x00, 0x00


//--------------------- .nv.info._Z15fp8_gemm_kernelPKhS0_P6__halfiii --------------------------
	.section	.nv.info._Z15fp8_gemm_kernelPKhS0_P6__halfiii,"",@"SHT_CUDA_INFO"
	.sectionflags	@""
	.align	4


	//----- nvinfo : EIATTR_CUDA_API_VERSION
	.align		4
        /*0000*/ 	.byte	0x04, 0x37
        /*0002*/ 	.short	(.L_7 - .L_6)
.L_6:
        /*0004*/ 	.word	0x00000082


	//----- nvinfo : EIATTR_KPARAM_INFO
	.align		4
.L_7:
        /*0008*/ 	.byte	0x04, 0x17
        /*000a*/ 	.short	(.L_9 - .L_8)
.L_8:
        /*000c*/ 	.word	0x00000000
        /*0010*/ 	.short	0x0005
        /*0012*/ 	.short	0x0020
        /*0014*/ 	.byte	0x00, 0xf0, 0x11, 0x00


	//----- nvinfo : EIATTR_KPARAM_INFO
	.align		4
.L_9:
        /*0018*/ 	.byte	0x04, 0x17
        /*001a*/ 	.short	(.L_11 - .L_10)
.L_10:
        /*001c*/ 	.word	0x00000000
        /*0020*/ 	.short	0x0004
        /*0022*/ 	.short	0x001c
        /*0024*/ 	.byte	0x00, 0xf0, 0x11, 0x00


	//----- nvinfo : EIATTR_KPARAM_INFO
	.align		4
.L_11:
        /*0028*/ 	.byte	0x04, 0x17
        /*002a*/ 	.short	(.L_13 - .L_12)
.L_12:
        /*002c*/ 	.word	0x00000000
        /*0030*/ 	.short	0x0003
        /*0032*/ 	.short	0x0018
        /*0034*/ 	.byte	0x00, 0xf0, 0x11, 0x00


	//----- nvinfo : EIATTR_KPARAM_INFO
	.align		4
.L_13:
        /*0038*/ 	.byte	0x04, 0x17
        /*003a*/ 	.short	(.L_15 - .L_14)
.L_14:
        /*003c*/ 	.word	0x00000000
        /*0040*/ 	.short	0x0002
        /*0042*/ 	.short	0x0010
        /*0044*/ 	.byte	0x00, 0xf5, 0x21, 0x00


	//----- nvinfo : EIATTR_KPARAM_INFO
	.align		4
.L_15:
        /*0048*/ 	.byte	0x04, 0x17
        /*004a*/ 	.short	(.L_17 - .L_16)
.L_16:
        /*004c*/ 	.word	0x00000000
        /*0050*/ 	.short	0x0001
        /*0052*/ 	.short	0x0008
        /*0054*/ 	.byte	0x00, 0xf5, 0x21, 0x00


	//----- nvinfo : EIATTR_KPARAM_INFO
	.align		4
.L_17:
        /*0058*/ 	.byte	0x04, 0x17
        /*005a*/ 	.short	(.L_19 - .L_18)
.L_18:
        /*005c*/ 	.word	0x00000000
        /*0060*/ 	.short	0x0000
        /*0062*/ 	.short	0x0000
        /*0064*/ 	.byte	0x00, 0xf5, 0x21, 0x00


	//----- nvinfo : EIATTR_SPARSE_MMA_MASK
	.align		4
.L_19:
        /*0068*/ 	.byte	0x03, 0x50
        /*006a*/ 	.short	0x0000


	//----- nvinfo : EIATTR_MAXREG_COUNT
	.align		4
        /*006c*/ 	.byte	0x03, 0x1b
        /*006e*/ 	.short	0x00ff


	//----- nvinfo : EIATTR_NUM_BARRIERS
	.align		4
        /*0070*/ 	.byte	0x02, 0x4c
        /*0072*/ 	.byte	0x01
	.zero		1


	//----- nvinfo : EIATTR_MERCURY_ISA_VERSION
	.align		4
        /*0074*/ 	.byte	0x03, 0x5f
        /*0076*/ 	.short	0x0101


	//----- nvinfo : EIATTR_VRC_CTA_INIT_COUNT
	.align		4
        /*0078*/ 	.byte	0x02, 0x4a
	.zero		1
	.zero		1


	//----- nvinfo : EIATTR_EXIT_INSTR_OFFSETS
	.align		4
        /*007c*/ 	.byte	0x04, 0x1c
        /*007e*/ 	.short	(.L_21 - .L_20)


	//   ....[0]....
.L_20:
        /*0080*/ 	.word	0x000020b0


	//   ....[1]....
        /*0084*/ 	.word	0x000020d0


	//----- nvinfo : EIATTR_MAX_THREADS
	.align		4
.L_21:
        /*0088*/ 	.byte	0x04, 0x05
        /*008a*/ 	.short	(.L_23 - .L_22)
.L_22:
        /*008c*/ 	.word	0x00000100
        /*0090*/ 	.word	0x00000001
        /*0094*/ 	.word	0x00000001


	//----- nvinfo : EIATTR_CRS_STACK_SIZE
	.align		4
.L_23:
        /*0098*/ 	.byte	0x04, 0x1e
        /*009a*/ 	.short	(.L_25 - .L_24)
.L_24:
        /*009c*/ 	.word	0x00000000


	//----- nvinfo : EIATTR_CBANK_PARAM_SIZE
	.align		4
.L_25:
        /*00a0*/ 	.byte	0x03, 0x19
        /*00a2*/ 	.short	0x0024


	//----- nvinfo : EIATTR_PARAM_CBANK
	.align		4
        /*00a4*/ 	.byte	0x04, 0x0a
        /*00a6*/ 	.short	(.L_27 - .L_26)
	.align		4
.L_26:
        /*00a8*/ 	.word	index@(.nv.constant0._Z15fp8_gemm_kernelPKhS0_P6__halfiii)
        /*00ac*/ 	.short	0x0380
        /*00ae*/ 	.short	0x0024


	//----- nvinfo : EIATTR_SW_WAR
	.align		4
.L_27:
        /*00b0*/ 	.byte	0x04, 0x36
        /*00b2*/ 	.short	(.L_29 - .L_28)
.L_28:
        /*00b4*/ 	.word	0x00000008
.L_29:


//--------------------- .nv.callgraph             --------------------------
	.section	.nv.callgraph,"",@"SHT_CUDA_CALLGRAPH"
	.align	4
	.sectionentsize	8
	.align		4
        /*0000*/ 	.word	0x00000000
	.align		4
        /*0004*/ 	.word	0xffffffff
	.align		4
        /*0008*/ 	.word	0x00000000
	.align		4
        /*000c*/ 	.word	0xfffffffe
	.align		4
        /*0010*/ 	.word	0x00000000
	.align		4
        /*0014*/ 	.word	0xfffffffd
	.align		4
        /*0018*/ 	.word	0x00000000
	.align		4
        /*001c*/ 	.word	0xfffffffc


//--------------------- .text._Z15fp8_gemm_kernelPKhS0_P6__halfiii --------------------------
	.section	.text._Z15fp8_gemm_kernelPKhS0_P6__halfiii,"ax",@progbits
	.align	128
        .global         _Z15fp8_gemm_kernelPKhS0_P6__halfiii
        .type           _Z15fp8_gemm_kernelPKhS0_P6__halfiii,@function
        .size           _Z15fp8_gemm_kernelPKhS0_P6__halfiii,(.L_x_13 - _Z15fp8_gemm_kernelPKhS0_P6__halfiii)
        .other          _Z15fp8_gemm_kernelPKhS0_P6__halfiii,@"STO_CUDA_ENTRY STV_DEFAULT"
_Z15fp8_gemm_kernelPKhS0_P6__halfiii:
.text._Z15fp8_gemm_kernelPKhS0_P6__halfiii:
[----:B------:R-:W1:Y:S01]  /*0000*/  LDC R1, c[0x0][0x37c] ;  /* 0x0000df00ff017b82 */ /* 0x000e620000000800 */
[----:B------:R-:W2:Y:S01]  /*0010*/  S2R R3, SR_CgaCtaId ;  /* 0x0000000000037919 */ /* 0x000ea20000008800 */
[----:B------:R-:W-:Y:S01]  /*0020*/  MOV R2, 0x400 ;  /* 0x0000040000027802 */ /* 0x000fe20000000f00 */
[----:B-1----:R-:W-:Y:S01]  /*0030*/  VIADD R1, R1, 0xffffffe0 ;  /* 0xffffffe001017836 */ /* 0x002fe20000000000 */
[----:B------:R-:W1:Y:S01]  /*0040*/  LDCU UR8, c[0x0][0x3a0] ;  /* 0x00007400ff0877ac */ /* 0x000e620008000800 */
[----:B------:R-:W3:Y:S01]  /*0050*/  S2R R7, SR_SWINHI ;  /* 0x0000000000077919 */ /* 0x000ee20000002f00 */
[----:B------:R-:W-:Y:S01]  /*0060*/  BSSY.RECONVERGENT B0, `(.L_x_0) ;  /* 0x000003a000007945 */ /* 0x000fe20003800200 */
[----:B------:R-:W4:Y:S01]  /*0070*/  LDCU.64 UR6, c[0x0][0x358] ;  /* 0x00006b00ff0677ac */ /* 0x000f220008000a00 */
[----:B------:R-:W5:Y:S01]  /*0080*/  S2R R0, SR_TID.X ;  /* 0x0000000000007919 */ /* 0x000f620000002100 */
[----:B------:R-:W1:Y:S01]  /*0090*/  S2R R19, SR_CTAID.X ;  /* 0x0000000000137919 */ /* 0x000e620000002500 */
[----:B--2---:R-:W-:-:S02]  /*00a0*/  LEA R8, R3, R2, 0x18 ;  /* 0x0000000203087211 */ /* 0x004fc400078ec0ff */
[----:B------:R-:W2:Y:S02]  /*00b0*/  S2R R3, SR_CTAID.Y ;  /* 0x0000000000037919 */ /* 0x000ea40000002600 */
[----:B------:R-:W-:Y:S02]  /*00c0*/  MOV R4, R8 ;  /* 0x0000000800047202 */ /* 0x000fe40000000f00 */
[----:B---3--:R-:W-:Y:S02]  /*00d0*/  MOV R5, R7 ;  /* 0x0000000700057202 */ /* 0x008fe40000000f00 */
[----:B------:R-:W-:Y:S01]  /*00e0*/  IADD3 R6, P0, PT, R4, 0x3000, RZ ;  /* 0x0000300004067810 */ /* 0x000fe20007f1e0ff */
[----:B-----5:R-:W-:Y:S01]  /*00f0*/  IMAD.SHL.U32 R65, R0, 0x10, RZ ;  /* 0x0000001000417824 */ /* 0x020fe200078e00ff */
[C---:B------:R-:W-:Y:S02]  /*0100*/  IADD3 R10, P1, PT, R4.reuse, 0x4800, RZ ;  /* 0x00004800040a7810 */ /* 0x040fe40007f3e0ff */
[----:B------:R-:W-:Y:S01]  /*0110*/  IADD3 R2, P2, PT, R4, 0x1800, RZ ;  /* 0x0000180004027810 */ /* 0x000fe20007f5e0ff */
[--C-:B------:R-:W-:Y:S01]  /*0120*/  IMAD.X R7, RZ, RZ, R5.reuse, P0 ;  /* 0x000000ffff077224 */ /* 0x100fe200000e0605 */
[----:B------:R-:W-:Y:S01]  /*0130*/  ISETP.GT.U32.AND P0, PT, R0, 0xff, PT ;  /* 0x000000ff0000780c */ /* 0x000fe20003f04070 */
[--C-:B------:R-:W-:Y:S01]  /*0140*/  IMAD.X R11, RZ, RZ, R5.reuse, P1 ;  /* 0x000000ffff0b7224 */ /* 0x100fe200008e0605 */
[----:B------:R-:W-:Y:S01]  /*0150*/  SHF.R.U32.HI R66, RZ, 0x1, R0 ;  /* 0x00000001ff427819 */ /* 0x000fe20000011600 */
[----:B------:R-:W-:Y:S01]  /*0160*/  IMAD.X R9, RZ, RZ, R5, P2 ;  /* 0x000000ffff097224 */ /* 0x000fe200010e0605 */
[----:B------:R3:W-:Y:S01]  /*0170*/  STL.128 [R1], R4 ;  /* 0x0000000401007387 */ /* 0x0007e20000100c00 */
[----:B------:R-:W-:Y:S01]  /*0180*/  LOP3.LUT R65, R65, 0x10, RZ, 0xc0, !PT ;  /* 0x0000001041417812 */ /* 0x000fe200078ec0ff */
[----:B---3--:R-:W-:-:S02]  /*0190*/  IMAD.MOV.U32 R4, RZ, RZ, R2 ;  /* 0x000000ffff047224 */ /* 0x008fc400078e0002 */
[----:B------:R-:W-:Y:S02]  /*01a0*/  IMAD.MOV.U32 R5, RZ, RZ, R9 ;  /* 0x000000ffff057224 */ /* 0x000fe400078e0009 */
[----:B------:R-:W-:Y:S02]  /*01b0*/  IMAD.MOV.U32 R6, RZ, RZ, R10 ;  /* 0x000000ffff067224 */ /* 0x000fe400078e000a */
[----:B------:R-:W-:Y:S02]  /*01c0*/  IMAD.MOV.U32 R7, RZ, RZ, R11 ;  /* 0x000000ffff077224 */ /* 0x000fe400078e000b */
[----:B--2---:R-:W-:Y:S02]  /*01d0*/  IMAD R2, R3, 0x80, R66 ;  /* 0x0000008003027824 */ /* 0x004fe400078e0242 */
[--C-:B------:R-:W-:Y:S01]  /*01e0*/  IMAD R3, R66, 0x30, R65.reuse ;  /* 0x0000003042037824 */ /* 0x100fe200078e0241 */
[----:B------:R2:W-:Y:S01]  /*01f0*/  STL.128 [R1+0x10], R4 ;  /* 0x0000100401007387 */ /* 0x0005e20000100c00 */
[----:B-1----:R-:W-:-:S02]  /*0200*/  IMAD R18, R2, UR8, R65 ;  /* 0x0000000802127c24 */ /* 0x002fc4000f8e0241 */
[----:B------:R-:W-:Y:S01]  /*0210*/  IMAD.IADD R3, R8, 0x1, R3 ;  /* 0x0000000108037824 */ /* 0x000fe200078e0203 */
[----:B----4-:R-:W-:Y:S06]  /*0220*/  @P0 BRA `(.L_x_1) ;  /* 0x0000000000300947 */ /* 0x010fec0003800000 */
[----:B------:R-:W1:Y:S01]  /*0230*/  LDCU UR4, c[0x0][0x398] ;  /* 0x00007300ff0477ac */ /* 0x000e620008000800 */
[----:B------:R-:W-:-:S04]  /*0240*/  ISETP.GT.AND P0, PT, R65, UR8, PT ;  /* 0x0000000841007c0c */ /* 0x000fc8000bf04270 */
[----:B-1----:R-:W-:-:S13]  /*0250*/  ISETP.GE.OR P1, PT, R2, UR4, P0 ;  /* 0x0000000402007c0c */ /* 0x002fda0008726670 */
[----:B------:R-:W-:Y:S05]  /*0260*/  @P1 BRA `(.L_x_2) ;  /* 0x0000000000641947 */ /* 0x000fea0003800000 */
[----:B------:R-:W2:Y:S02]  /*0270*/  LDCU.64 UR4, c[0x0][0x380] ;  /* 0x00007000ff0477ac */ /* 0x000ea40008000a00 */
[----:B--2---:R-:W-:-:S05]  /*0280*/  IADD3 R4, P1, PT, R18, UR4, RZ ;  /* 0x0000000412047c10 */ /* 0x004fca000ff3e0ff */
[----:B------:R-:W-:-:S05]  /*0290*/  IMAD.X R5, RZ, RZ, UR5, P1 ;  /* 0x00000005ff057e24 */ /* 0x000fca00088e06ff */
[----:B------:R-:W-:Y:S01]  /*02a0*/  @!PT LDS RZ, [RZ] ;  /* 0x00000000fffff984 */ /* 0x000fe20000000800 */
[----:B------:R-:W-:Y:S01]  /*02b0*/  @!PT LDS RZ, [RZ] ;  /* 0x00000000fffff984 */ /* 0x000fe20000000800 */
[----:B------:R-:W-:Y:S01]  /*02c0*/  @!PT LDS RZ, [RZ] ;  /* 0x00000000fffff984 */ /* 0x000fe20000000800 */
[----:B------:R3:W-:Y:S01]  /*02d0*/  LDGSTS.E.BYPASS.128 [R3], desc[UR6][R4.64] ;  /* 0x0000000004037fae */ /* 0x0007e2000b981806 */
[----:B------:R-:W-:Y:S05]  /*02e0*/  BRA `(.L_x_2) ;  /* 0x0000000000447947 */ /* 0x000fea0003800000 */
.L_x_1:
[----:B------:R-:W1:Y:S01]  /*02f0*/  LDCU UR4, c[0x0][0x39c] ;  /* 0x00007380ff0477ac */ /* 0x000e620008000800 */
[----:B------:R-:W-:Y:S01]  /*0300*/  VIADD R2, R0, 0xffffff00 ;  /* 0xffffff0000027836 */ /* 0x000fe20000000000 */
[----:B------:R-:W-:-:S04]  /*0310*/  ISETP.GT.AND P0, PT, R65, UR8, PT ;  /* 0x0000000841007c0c */ /* 0x000fc8000bf04270 */
[----:B------:R-:W-:-:S05]  /*0320*/  SHF.R.U32.HI R2, RZ, 0x1, R2 ;  /* 0x00000001ff027819 */ /* 0x000fca0000011602 */
[----:B--2---:R-:W-:-:S05]  /*0330*/  IMAD R4, R19, 0x80, R2 ;  /* 0x0000008013047824 */ /* 0x004fca00078e0202 */
[----:B-1----:R-:W-:-:S13]  /*0340*/  ISETP.GE.OR P1, PT, R4, UR4, P0 ;  /* 0x0000000404007c0c */ /* 0x002fda0008726670 */
[----:B------:R-:W-:Y:S05]  /*0350*/  @P1 BRA `(.L_x_2) ;  /* 0x0000000000281947 */ /* 0x000fea0003800000 */
[----:B------:R-:W1:Y:S01]  /*0360*/  LDCU.64 UR4, c[0x0][0x388] ;  /* 0x00007100ff0477ac */ /* 0x000e620008000a00 */
[--C-:B------:R-:W-:Y:S02]  /*0370*/  IMAD R5, R4, UR8, R65.reuse ;  /* 0x0000000804057c24 */ /* 0x100fe4000f8e0241 */
[----:B------:R-:W-:-:S04]  /*0380*/  IMAD R7, R2, 0x30, R65 ;  /* 0x0000003002077824 */ /* 0x000fc800078e0241 */
[----:B------:R-:W-:Y:S01]  /*0390*/  IMAD.IADD R7, R8, 0x1, R7 ;  /* 0x0000000108077824 */ /* 0x000fe200078e0207 */
[----:B-1----:R-:W-:-:S04]  /*03a0*/  IADD3 R4, P1, PT, R5, UR4, RZ ;  /* 0x0000000405047c10 */ /* 0x002fc8000ff3e0ff */
[----:B------:R-:W-:-:S05]  /*03b0*/  LEA.HI.X.SX32 R5, R5, UR5, 0x1, P1 ;  /* 0x0000000505057c11 */ /* 0x000fca00088f0eff */
[----:B------:R-:W-:Y:S01]  /*03c0*/  @!PT LDS RZ, [RZ] ;  /* 0x00000000fffff984 */ /* 0x000fe20000000800 */
[----:B------:R-:W-:Y:S01]  /*03d0*/  @!PT LDS RZ, [RZ] ;  /* 0x00000000fffff984 */ /* 0x000fe20000000800 */
[----:B------:R-:W-:Y:S01]  /*03e0*/  @!PT LDS RZ, [RZ] ;  /* 0x00000000fffff984 */ /* 0x000fe20000000800 */
[----:B------:R1:W-:Y:S04]  /*03f0*/  LDGSTS.E.BYPASS.128 [R7+0x1800], desc[UR6][R4.64] ;  /* 0x0180000004077fae */ /* 0x0003e8000b981806 */
.L_x_2:
[----:B------:R-:W-:Y:S05]  /*0400*/  BSYNC.RECONVERGENT B0 ;  /* 0x0000000000007941 */ /* 0x000fea0003800200 */
.L_x_0:
[----:B------:R-:W4:Y:S01]  /*0410*/  LDCU UR4, c[0x0][0x39c] ;  /* 0x00007380ff0477ac */ /* 0x000f220008000800 */
[----:B------:R-:W-:Y:S01]  /*0420*/  IMAD R2, R19, 0x80, R66 ;  /* 0x0000008013027824 */ /* 0x000fe200078e0242 */
[----:B------:R-:W-:Y:S01]  /*0430*/  CS2R R62, SRZ ;  /* 0x00000000003e7805 */ /* 0x000fe2000001ff00 */
[----:B------:R-:W-:Y:S01]  /*0440*/  IMAD.MOV.U32 R64, RZ, RZ, RZ ;  /* 0x000000ffff407224 */ /* 0x000fe200078e00ff */
[----:B------:R-:W-:Y:S01]  /*0450*/  UISETP.GE.AND UP0, UPT, UR8, 0x1, UPT ;  /* 0x000000010800788c */ /* 0x000fe2000bf06270 */
[----:B------:R-:W-:Y:S02]  /*0460*/  CS2R R60, SRZ ;  /* 0x00000000003c7805 */ /* 0x000fe4000001ff00 */
[----:B------:R-:W-:Y:S02]  /*0470*/  CS2R R58, SRZ ;  /* 0x00000000003a7805 */ /* 0x000fe4000001ff00 */
[----:B------:R-:W-:Y:S02]  /*0480*/  CS2R R56, SRZ ;  /* 0x0000000000387805 */ /* 0x000fe4000001ff00 */
[----:B------:R-:W-:-:S02]  /*0490*/  CS2R R54, SRZ ;  /* 0x0000000000367805 */ /* 0x000fc4000001ff00 */
[----:B------:R-:W-:Y:S01]  /*04a0*/  CS2R R52, SRZ ;  /* 0x0000000000347805 */ /* 0x000fe2000001ff00 */
[----:B------:R-:W-:Y:S01]  /*04b0*/  IMAD.MOV.U32 R51, RZ, RZ, RZ ;  /* 0x000000ffff337224 */ /* 0x000fe200078e00ff */
[----:B------:R-:W-:Y:S02]  /*04c0*/  CS2R R8, SRZ ;  /* 0x0000000000087805 */ /* 0x000fe4000001ff00 */
[----:B------:R-:W-:Y:S02]  /*04d0*/  CS2R R10, SRZ ;  /* 0x00000000000a7805 */ /* 0x000fe4000001ff00 */
[----:B------:R-:W-:Y:S02]  /*04e0*/  CS2R R12, SRZ ;  /* 0x00000000000c7805 */ /* 0x000fe4000001ff00 */
[----:B------:R-:W-:Y:S02]  /*04f0*/  CS2R R14, SRZ ;  /* 0x00000000000e7805 */ /* 0x000fe4000001ff00 */
[----:B------:R-:W-:-:S02]  /*0500*/  CS2R R16, SRZ ;  /* 0x0000000000107805 */ /* 0x000fc4000001ff00 */
[----:B------:R-:W-:Y:S02]  /*0510*/  CS2R R42, SRZ ;  /* 0x00000000002a7805 */ /* 0x000fe4000001ff00 */
[----:B------:R-:W-:Y:S02]  /*0520*/  CS2R R44, SRZ ;  /* 0x00000000002c7805 */ /* 0x000fe4000001ff00 */
[----:B----4-:R-:W-:Y:S01]  /*0530*/  ISETP.GE.OR P0, PT, R2, UR4, P0 ;  /* 0x0000000402007c0c */ /* 0x010fe20008706670 */
[----:B------:R-:W-:-:S04]  /*0540*/  UIADD3 UR4, UPT, UPT, UR8, 0x1f, URZ ;  /* 0x0000001f08047890 */ /* 0x000fc8000fffe0ff */
[----:B------:R-:W-:-:S04]  /*0550*/  USHF.R.S32.HI UR5, URZ, 0x1f, UR4 ;  /* 0x0000001fff057899 */ /* 0x000fc80008011404 */
[----:B------:R-:W-:-:S04]  /*0560*/  ULEA.HI UR5, UR5, UR4, URZ, 0x5 ;  /* 0x0000000405057291 */ /* 0x000fc8000f8f28ff */
[----:B-12---:R-:W1:Y:S01]  /*0570*/  @!P0 LDC.64 R6, c[0x0][0x388] ;  /* 0x0000e200ff068b82 */ /* 0x006e620000000a00 */
[----:B---3--:R-:W-:-:S05]  /*0580*/  @!P0 IMAD R5, R2, UR8, R65 ;  /* 0x0000000802058c24 */ /* 0x008fca000f8e0241 */
[----:B-1----:R-:W-:-:S04]  /*0590*/  @!P0 IADD3 R4, P1, PT, R5, R6, RZ ;  /* 0x0000000605048210 */ /* 0x002fc80007f3e0ff */
[----:B------:R-:W-:Y:S02]  /*05a0*/  @!P0 LEA.HI.X.SX32 R5, R5, R7, 0x1, P1 ;  /* 0x0000000705058211 */ /* 0x000fe400008f0eff */
[----:B------:R-:W-:-:S03]  /*05b0*/  CS2R R6, SRZ ;  /* 0x0000000000067805 */ /* 0x000fc6000001ff00 */
[----:B------:R-:W-:Y:S01]  /*05c0*/  @!PT LDS RZ, [RZ] ;  /* 0x00000000fffff984 */ /* 0x000fe20000000800 */
[----:B------:R-:W-:Y:S01]  /*05d0*/  @!PT LDS RZ, [RZ] ;  /* 0x00000000fffff984 */ /* 0x000fe20000000800 */
[----:B------:R-:W-:Y:S01]  /*05e0*/  @!PT LDS RZ, [RZ] ;  /* 0x00000000fffff984 */ /* 0x000fe20000000800 */
[----:B------:R1:W-:Y:S04]  /*05f0*/  @!P0 LDGSTS.E.BYPASS.128 [R3+0x1800], desc[UR6][R4.64] ;  /* 0x0180000004038fae */ /* 0x0003e8000b981806 */
[----:B------:R-:W0:Y:S01]  /*0600*/  LDGDEPBAR ;  /* 0x00000000000079af */ /* 0x000e220000000000 */
[----:B-1----:R-:W-:Y:S01]  /*0610*/  CS2R R4, SRZ ;  /* 0x0000000000047805 */ /* 0x002fe2000001ff00 */
[----:B------:R-:W-:Y:S06]  /*0620*/  BRA.U !UP0, `(.L_x_3) ;  /* 0x00000011082c7547 */ /* 0x000fec000b800000 */
[----:B------:R-:W1:Y:S01]  /*0630*/  S2R R46, SR_TID.X ;  /* 0x00000000002e7919 */ /* 0x000e620000002100 */
[----:B------:R-:W-:Y:S01]  /*0640*/  VIADD R0, R0, 0xffffff00 ;  /* 0xffffff0000007836 */ /* 0x000fe20000000000 */
[----:B------:R-:W-:Y:S01]  /*0650*/  USHF.R.S32.HI UR5, URZ, 0x5, UR5 ;  /* 0x00000005ff057899 */ /* 0x000fe20008011405 */
[----:B------:R-:W-:Y:S01]  /*0660*/  IMAD R50, R2, UR8, R65 ;  /* 0x0000000802327c24 */ /* 0x000fe2000f8e0241 */
[----:B------:R-:W2:Y:S01]  /*0670*/  LDCU UR15, c[0x0][0x39c] ;  /* 0x00007380ff0f77ac */ /* 0x000ea20008000800 */
[----:B------:R-:W-:Y:S01]  /*0680*/  VIADD R3, R18, 0x20 ;  /* 0x0000002012037836 */ /* 0x000fe20000000000 */
[----:B------:R-:W-:Y:S01]  /*0690*/  SHF.R.U32.HI R0, RZ, 0x1, R0 ;  /* 0x00000001ff007819 */ /* 0x000fe20000011600 */
[----:B------:R-:W-:Y:S01]  /*06a0*/  IMAD.MOV.U32 R64, RZ, RZ, RZ ;  /* 0x000000ffff407224 */ /* 0x000fe200078e00ff */
[----:B------:R-:W-:Y:S01]  /*06b0*/  UISETP.LT.AND UP0, UPT, UR5, 0x1, UPT ;  /* 0x000000010500788c */ /* 0x000fe2000bf01270 */
[----:B------:R-:W-:Y:S01]  /*06c0*/  IMAD.MOV.U32 R2, RZ, RZ, 0x1 ;  /* 0x00000001ff027424 */ /* 0x000fe200078e00ff */
[----:B------:R-:W3:Y:S01]  /*06d0*/  LDCU UR14, c[0x0][0x3a0] ;  /* 0x00007400ff0e77ac */ /* 0x000ee20008000800 */
[----:B------:R-:W-:-:S02]  /*06e0*/  IMAD R0, R19, 0x80, R0 ;  /* 0x0000008013007824 */ /* 0x000fc400078e0200 */
[----:B------:R-:W-:Y:S01]  /*06f0*/  VIADD R50, R50, 0x20 ;  /* 0x0000002032327836 */ /* 0x000fe20000000000 */
[----:B------:R-:W-:Y:S01]  /*0700*/  USEL UR4, UR5, 0x1, !UP0 ;  /* 0x0000000105047887 */ /* 0x000fe2000c000000 */
[----:B------:R-:W-:Y:S01]  /*0710*/  IMAD R0, R0, UR8, R65 ;  /* 0x0000000800007c24 */ /* 0x000fe2000f8e0241 */
[----:B------:R-:W4:Y:S03]  /*0720*/  LDCU UR9, c[0x0][0x398] ;  /* 0x00007300ff0977ac */ /* 0x000f260008000800 */
[----:B------:R-:W-:Y:S01]  /*0730*/  VIADD R47, R0, 0x20 ;  /* 0x00000020002f7836 */ /* 0x000fe20000000000 */
[----:B------:R-:W1:Y:S01]  /*0740*/  LDCU.64 UR16, c[0x0][0x388] ;  /* 0x00007100ff1077ac */ /* 0x000e620008000a00 */
[----:B------:R-:W1:Y:S01]  /*0750*/  LDCU.64 UR12, c[0x0][0x380] ;  /* 0x00007000ff0c77ac */ /* 0x000e620008000a00 */
[----:B--2---:R-:W-:-:S12]  /*0760*/  UIADD3 UR4, UPT, UPT, -UR4, URZ, URZ ;  /* 0x000000ff04047290 */ /* 0x004fd8000fffe1ff */
.L_x_11:
[----:B------:R-:W-:-:S13]  /*0770*/  ISETP.GE.AND P0, PT, R2, UR5, PT ;  /* 0x0000000502007c0c */ /* 0x000fda000bf06270 */
[----:B------:R-:W-:Y:S05]  /*0780*/  @P0 BRA `(.L_x_4) ;  /* 0x0000000400100947 */ /* 0x000fea0003800000 */
[----:B------:R-:W2:Y:S01]  /*0790*/  S2R R19, SR_TID.X ;  /* 0x0000000000137919 */ /* 0x000ea20000002100 */
[----:B------:R-:W-:Y:S01]  /*07a0*/  VIADD R18, R2, 0xffffffff ;  /* 0xffffffff02127836 */ /* 0x000fe20000000000 */
[----:B------:R-:W-:Y:S03]  /*07b0*/  BSSY.RECONVERGENT B0, `(.L_x_5) ;  /* 0x000002f000007945 */ /* 0x000fe60003800200 */
[----:B------:R-:W-:-:S05]  /*07c0*/  IMAD.SHL.U32 R0, R18, 0x8, RZ ;  /* 0x0000000812007824 */ /* 0x000fca00078e00ff */
[----:B------:R-:W-:-:S05]  /*07d0*/  LOP3.LUT R0, R0, 0x8, RZ, 0xc, !PT ;  /* 0x0000000800007812 */ /* 0x000fca00078e0cff */
[----:B------:R-:W-:Y:S01]  /*07e0*/  IMAD.IADD R22, R1, 0x1, R0 ;  /* 0x0000000101167824 */ /* 0x000fe200078e0200 */
[C---:B--2---:R-:W-:Y:S01]  /*07f0*/  ISETP.GT.U32.AND P0, PT, R19.reuse, 0xff, PT ;  /* 0x000000ff1300780c */ /* 0x044fe20003f04070 */
[----:B------:R-:W-:Y:S01]  /*0800*/  IMAD.SHL.U32 R20, R19, 0x10, RZ ;  /* 0x0000001013147824 */ /* 0x000fe200078e00ff */
[----:B------:R-:W-:-:S04]  /*0810*/  SHF.R.U32.HI R23, RZ, 0x1, R19 ;  /* 0x00000001ff177819 */ /* 0x000fc80000011613 */
[----:B------:R-:W-:Y:S01]  /*0820*/  LOP3.LUT R24, R20, 0x10, RZ, 0xc0, !PT ;  /* 0x0000001014187812 */ /* 0x000fe200078ec0ff */
[----:B------:R-:W-:-:S04]  /*0830*/  VIADD R20, R65, 0x20 ;  /* 0x0000002041147836 */ /* 0x000fc80000000000 */
[----:B------:R-:W-:Y:S02]  /*0840*/  IMAD R26, R23, 0x30, R24 ;  /* 0x00000030171a7824 */ /* 0x000fe400078e0218 */
[----:B------:R-:W-:Y:S05]  /*0850*/  @P0 BRA `(.L_x_6) ;  /* 0x00000000004c0947 */ /* 0x000fea0003800000 */
[----:B------:R-:W2:Y:S01]  /*0860*/  S2R R0, SR_CTAID.Y ;  /* 0x0000000000007919 */ /* 0x000ea20000002600 */
[----:B---3--:R-:W-:Y:S01]  /*0870*/  ISETP.GT.AND P0, PT, R20, UR14, PT ;  /* 0x0000000e14007c0c */ /* 0x008fe2000bf04270 */
[----:B--2---:R-:W-:-:S05]  /*0880*/  IMAD R0, R0, 0x80, R23 ;  /* 0x0000008000007824 */ /* 0x004fca00078e0217 */
[----:B----4-:R-:W-:-:S13]  /*0890*/  ISETP.GE.OR P1, PT, R0, UR9, P0 ;  /* 0x0000000900007c0c */ /* 0x010fda0008726670 */
[----:B------:R-:W-:Y:S05]  /*08a0*/  @P1 BRA `(.L_x_7) ;  /* 0x00000000007c1947 */ /* 0x000fea0003800000 */
[----:B------:R-:W-:-:S05]  /*08b0*/  LOP3.LUT R0, RZ, R18, RZ, 0x33, !PT ;  /* 0x00000012ff007212 */ /* 0x000fca00078e33ff */
[----:B------:R-:W-:-:S05]  /*08c0*/  IMAD.SHL.U32 R0, R0, 0x8, RZ ;  /* 0x0000000800007824 */ /* 0x000fca00078e00ff */
[----:B------:R-:W-:-:S05]  /*08d0*/  LOP3.LUT R0, R0, 0x8, RZ, 0xe2, !PT ;  /* 0x0000000800007812 */ /* 0x000fca00078ee2ff */
[----:B------:R-:W-:-:S05]  /*08e0*/  IMAD.IADD R0, R1, 0x1, R0 ;  /* 0x0000000101007824 */ /* 0x000fca00078e0200 */
[----:B------:R-:W2:Y:S01]  /*08f0*/  LDL.64 R20, [R0] ;  /* 0x0000000000147983 */ /* 0x000ea20000100a00 */
[----:B-1----:R-:W-:-:S04]  /*0900*/  IADD3 R18, P1, PT, R3, UR12, RZ ;  /* 0x0000000c03127c10 */ /* 0x002fc8000ff3e0ff */
[----:B------:R-:W-:Y:S02]  /*0910*/  LEA.HI.X.SX32 R19, R3, UR13, 0x1, P1 ;  /* 0x0000000d03137c11 */ /* 0x000fe400088f0eff */
[----:B--2---:R-:W-:-:S05]  /*0920*/  MOV R21, R20 ;  /* 0x0000001400157202 */ /* 0x004fca0000000f00 */
[----:B------:R-:W-:-:S05]  /*0930*/  IMAD.IADD R21, R26, 0x1, R21 ;  /* 0x000000011a157824 */ /* 0x000fca00078e0215 */
[----:B------:R-:W-:Y:S01]  /*0940*/  @!PT LDS RZ, [RZ] ;  /* 0x00000000fffff984 */ /* 0x000fe20000000800 */
[----:B------:R-:W-:Y:S01]  /*0950*/  @!PT LDS RZ, [RZ] ;  /* 0x00000000fffff984 */ /* 0x000fe20000000800 */
[----:B------:R-:W-:Y:S01]  /*0960*/  @!PT LDS RZ, [RZ] ;  /* 0x00000000fffff984 */ /* 0x000fe20000000800 */
[----:B------:R2:W-:Y:S01]  /*0970*/  LDGSTS.E.BYPASS.128 [R21], desc[UR6][R18.64] ;  /* 0x0000000012157fae */ /* 0x0005e2000b981806 */
[----:B------:R-:W-:Y:S05]  /*0980*/  BRA `(.L_x_7) ;  /* 0x0000000000447947 */ /* 0x000fea0003800000 */
.L_x_6:
[----:B------:R-:W2:Y:S01]  /*0990*/  S2R R0, SR_CTAID.X ;  /* 0x0000000000007919 */ /* 0x000ea20000002500 */
[----:B------:R-:W-:Y:S01]  /*09a0*/  VIADD R19, R19, 0xffffff00 ;  /* 0xffffff0013137836 */ /* 0x000fe20000000000 */
[----:B---3--:R-:W-:-:S04]  /*09b0*/  ISETP.GT.AND P0, PT, R20, UR14, PT ;  /* 0x0000000e14007c0c */ /* 0x008fc8000bf04270 */
[----:B------:R-:W-:-:S05]  /*09c0*/  SHF.R.U32.HI R19, RZ, 0x1, R19 ;  /* 0x00000001ff137819 */ /* 0x000fca0000011613 */
[----:B--2---:R-:W-:-:S05]  /*09d0*/  IMAD R0, R0, 0x80, R19 ;  /* 0x0000008000007824 */ /* 0x004fca00078e0213 */
[----:B------:R-:W-:-:S13]  /*09e0*/  ISETP.GE.OR P1, PT, R0, UR15, P0 ;  /* 0x0000000f00007c0c */ /* 0x000fda0008726670 */
[----:B------:R-:W-:Y:S05]  /*09f0*/  @P1 BRA `(.L_x_7) ;  /* 0x0000000000281947 */ /* 0x000fea0003800000 */
[----:B------:R-:W2:Y:S01]  /*0a00*/  LDL.64 R20, [R22+0x10] ;  /* 0x0000100016147983 */ /* 0x000ea20000100a00 */
[----:B------:R-:W-:Y:S01]  /*0a10*/  IMAD R0, R19, 0x30, R24 ;  /* 0x0000003013007824 */ /* 0x000fe200078e0218 */
[----:B-1----:R-:W-:-:S04]  /*0a20*/  IADD3 R18, P1, PT, R47, UR16, RZ ;  /* 0x000000102f127c10 */ /* 0x002fc8000ff3e0ff */
[----:B------:R-:W-:Y:S02]  /*0a30*/  LEA.HI.X.SX32 R19, R47, UR17, 0x1, P1 ;  /* 0x000000112f137c11 */ /* 0x000fe400088f0eff */
[----:B--2---:R-:W-:-:S05]  /*0a40*/  MOV R21, R20 ;  /* 0x0000001400157202 */ /* 0x004fca0000000f00 */
[----:B------:R-:W-:-:S05]  /*0a50*/  IMAD.IADD R21, R0, 0x1, R21 ;  /* 0x0000000100157824 */ /* 0x000fca00078e0215 */
[----:B------:R-:W-:Y:S01]  /*0a60*/  @!PT LDS RZ, [RZ] ;  /* 0x00000000fffff984 */ /* 0x000fe20000000800 */
[----:B------:R-:W-:Y:S01]  /*0a70*/  @!PT LDS RZ, [RZ] ;  /* 0x00000000fffff984 */ /* 0x000fe20000000800 */
[----:B------:R-:W-:Y:S01]  /*0a80*/  @!PT LDS RZ, [RZ] ;  /* 0x00000000fffff984 */ /* 0x000fe20000000800 */
[----:B------:R3:W-:Y:S02]  /*0a90*/  LDGSTS.E.BYPASS.128 [R21], desc[UR6][R18.64] ;  /* 0x0000000012157fae */ /* 0x0007e4000b981806 */
.L_x_7:
[----:B-1--4-:R-:W-:Y:S05]  /*0aa0*/  BSYNC.RECONVERGENT B0 ;  /* 0x0000000000007941 */ /* 0x012fea0003800200 */
.L_x_5:
[----:B------:R-:W1:Y:S01]  /*0ab0*/  S2R R0, SR_CTAID.X ;  /* 0x0000000000007919 */ /* 0x000e620000002500 */
[----:B------:R-:W-:Y:S01]  /*0ac0*/  BSSY.RECONVERGENT B0, `(.L_x_8) ;  /* 0x000000d000007945 */ /* 0x000fe20003800200 */
[----:B-1----:R-:W-:-:S05]  /*0ad0*/  IMAD R0, R0, 0x80, R23 ;  /* 0x0000008000007824 */ /* 0x002fca00078e0217 */
[----:B------:R-:W-:-:S13]  /*0ae0*/  ISETP.GE.OR P0, PT, R0, UR15, P0 ;  /* 0x0000000f00007c0c */ /* 0x000fda0008706670 */
[----:B------:R-:W-:Y:S05]  /*0af0*/  @P0 BRA `(.L_x_9) ;  /* 0x0000000000240947 */ /* 0x000fea0003800000 */
[----:B--23--:R-:W2:Y:S01]  /*0b00*/  LDL.64 R20, [R22+0x10] ;  /* 0x0000100016147983 */ /* 0x00cea20000100a00 */
[----:B------:R-:W-:-:S04]  /*0b10*/  IADD3 R18, P0, PT, R50, UR16, RZ ;  /* 0x0000001032127c10 */ /* 0x000fc8000ff1e0ff */
[----:B------:R-:W-:Y:S02]  /*0b20*/  LEA.HI.X.SX32 R19, R50, UR17, 0x1, P0 ;  /* 0x0000001132137c11 */ /* 0x000fe400080f0eff */
[----:B--2---:R-:W-:-:S05]  /*0b30*/  MOV R21, R20 ;  /* 0x0000001400157202 */ /* 0x004fca0000000f00 */
[----:B------:R-:W-:-:S05]  /*0b40*/  IMAD.IADD R21, R26, 0x1, R21 ;  /* 0x000000011a157824 */ /* 0x000fca00078e0215 */
[----:B------:R-:W-:Y:S01]  /*0b50*/  @!PT LDS RZ, [RZ] ;  /* 0x00000000fffff984 */ /* 0x000fe20000000800 */
[----:B------:R-:W-:Y:S01]  /*0b60*/  @!PT LDS RZ, [RZ] ;  /* 0x00000000fffff984 */ /* 0x000fe20000000800 */
[----:B------:R-:W-:Y:S01]  /*0b70*/  @!PT LDS RZ, [RZ] ;  /* 0x00000000fffff984 */ /* 0x000fe20000000800 */
[----:B------:R1:W-:Y:S02]  /*0b80*/  LDGSTS.E.BYPASS.128 [R21], desc[UR6][R18.64] ;  /* 0x0000000012157fae */ /* 0x0003e4000b981806 */
.L_x_9:
[----:B------:R-:W-:Y:S05]  /*0b90*/  BSYNC.RECONVERGENT B0 ;  /* 0x0000000000007941 */ /* 0x000fea0003800200 */
.L_x_8:
[----:B------:R-:W0:Y:S01]  /*0ba0*/  LDGDEPBAR ;  /* 0x00000000000079af */ /* 0x000e220000000000 */
[----:B------:R-:W-:-:S04]  /*0bb0*/  DEPBAR.LE SB0, 0x1 ;  /* 0x000080400000791a */ /* 0x000fc80000000000 */
[----:B------:R-:W-:Y:S05]  /*0bc0*/  BRA `(.L_x_10) ;  /* 0x0000000000047947 */ /* 0x000fea0003800000 */
.L_x_4:
[----:B------:R-:W-:-:S04]  /*0bd0*/  DEPBAR.LE SB0, 0x0 ;  /* 0x000080000000791a */ /* 0x000fc80000000000 */
.L_x_10:
[----:B------:R-:W-:Y:S01]  /*0be0*/  LEA R0, R2, 0xfffffff8, 0x3 ;  /* 0xfffffff802007811 */ /* 0x000fe200078e18ff */
[----:B------:R-:W-:Y:S03]  /*0bf0*/  BAR.SYNC.DEFER_BLOCKING 0x0 ;  /* 0x0000000000007b1d */ /* 0x000fe60000010000 */
[----:B------:R-:W-:-:S05]  /*0c00*/  LOP3.LUT R0, R0, 0x8, RZ, 0xc0, !PT ;  /* 0x0000000800007812 */ /* 0x000fca00078ec0ff */
[----:B------:R-:W-:-:S05]  /*0c10*/  IMAD.IADD R27, R1, 0x1, R0 ;  /* 0x00000001011b7824 */ /* 0x000fca00078e0200 */
[----:B-123--:R-:W2:Y:S04]  /*0c20*/  LDL.64 R20, [R27] ;  /* 0x000000001b147983 */ /* 0x00eea80000100a00 */
[----:B------:R-:W3:Y:S01]  /*0c30*/  LDL.64 R18, [R27+0x10] ;  /* 0x000010001b127983 */ /* 0x000ee20000100a00 */
[----:B------:R-:W-:-:S04]  /*0c40*/  IMAD.MOV.U32 R0, RZ, RZ, R46 ;  /* 0x000000ffff007224 */ /* 0x000fc800078e002e */
[----:B------:R-:W-:Y:S01]  /*0c50*/  IMAD.SHL.U32 R24, R0, 0x4, RZ ;  /* 0x0000000400187824 */ /* 0x000fe200078e00ff */
[--C-:B------:R-:W-:Y:S02]  /*0c60*/  SHF.R.U32.HI R22, RZ, 0x2, R0.reuse ;  /* 0x00000002ff167819 */ /* 0x100fe40000011600 */
[----:B------:R-:W-:Y:S02]  /*0c70*/  SHF.R.U32.HI R66, RZ, 0x1, R0 ;  /* 0x00000001ff427819 */ /* 0x000fe40000011600 */
[----:B------:R-:W-:Y:S02]  /*0c80*/  LOP3.LUT R23, R22, 0x7, RZ, 0xc0, !PT ;  /* 0x0000000716177812 */ /* 0x000fe400078ec0ff */
[----:B------:R-:W-:Y:S02]  /*0c90*/  LOP3.LUT R22, R66, 0x1c0, RZ, 0xc0, !PT ;  /* 0x000001c042167812 */ /* 0x000fe400078ec0ff */
[----:B------:R-:W-:Y:S02]  /*0ca0*/  LOP3.LUT R26, R0, 0x60, RZ, 0xc0, !PT ;  /* 0x00000060001a7812 */ /* 0x000fe400078ec0ff */
[----:B------:R-:W-:-:S02]  /*0cb0*/  LOP3.LUT R25, R24, 0xc, RZ, 0xc0, !PT ;  /* 0x0000000c18197812 */ /* 0x000fc400078ec0ff */
[-C--:B------:R-:W-:Y:S02]  /*0cc0*/  LOP3.LUT R22, R22, R23.reuse, RZ, 0xfc, !PT ;  /* 0x0000001716167212 */ /* 0x080fe400078efcff */
[----:B------:R-:W-:-:S03]  /*0cd0*/  LOP3.LUT R26, R26, R23, RZ, 0xfc, !PT ;  /* 0x000000171a1a7212 */ /* 0x000fc600078efcff */
[--C-:B------:R-:W-:Y:S02]  /*0ce0*/  IMAD R69, R22, 0x30, R25.reuse ;  /* 0x0000003016457824 */ /* 0x100fe400078e0219 */
[----:B------:R-:W-:-:S03]  /*0cf0*/  IMAD R25, R26, 0x30, R25 ;  /* 0x000000301a197824 */ /* 0x000fc600078e0219 */
[----:B--2---:R-:W-:Y:S02]  /*0d00*/  IADD3 R68, P1, PT, R69, R20, RZ ;  /* 0x0000001445447210 */ /* 0x004fe40007f3e0ff */
[----:B---3--:R-:W-:-:S03]  /*0d10*/  IADD3 R48, P0, PT, R25, R18, RZ ;  /* 0x0000001219307210 */ /* 0x008fc60007f1e0ff */
[----:B------:R-:W-:Y:S02]  /*0d20*/  IMAD.X R69, RZ, RZ, R21, P1 ;  /* 0x000000ffff457224 */ /* 0x000fe400008e0615 */
[----:B------:R-:W-:-:S03]  /*0d30*/  IMAD.X R49, RZ, RZ, R19, P0 ;  /* 0x000000ffff317224 */ /* 0x000fc600000e0613 */
[----:B------:R-:W2:Y:S04]  /*0d40*/  LD.E R24, desc[UR6][R68.64] ;  /* 0x0000000644187980 */ /* 0x000ea8000c101900 */
[----:B------:R-:W3:Y:S04]  /*0d50*/  LD.E R18, desc[UR6][R48.64] ;  /* 0x0000000630127980 */ /* 0x000ee8000c101900 */
[----:B------:R-:W5:Y:S04]  /*0d60*/  LD.E R19, desc[UR6][R48.64+0x10] ;  /* 0x0000100630137980 */ /* 0x000f68000c101900 */
[----:B------:R-:W4:Y:S04]  /*0d70*/  LD.E R25, desc[UR6][R68.64+0x10] ;  /* 0x0000100644197980 */ /* 0x000f28000c101900 */
[----:B------:R-:W4:Y:S04]  /*0d80*/  LD.E R26, desc[UR6][R68.64+0x180] ;  /* 0x00018006441a7980 */ /* 0x000f28000c101900 */
[----:B------:R-:W4:Y:S04]  /*0d90*/  LD.E R27, desc[UR6][R68.64+0x190] ;  /* 0x00019006441b7980 */ /* 0x000f28000c101900 */
[----:B------:R-:W4:Y:S04]  /*0da0*/  LD.E R30, desc[UR6][R48.64+0x180] ;  /* 0x00018006301e7980 */ /* 0x000f28000c101900 */
[----:B------:R-:W4:Y:S04]  /*0db0*/  LD.E R31, desc[UR6][R48.64+0x190] ;  /* 0x00019006301f7980 */ /* 0x000f28000c101900 */
[----:B------:R-:W4:Y:S04]  /*0dc0*/  LD.E R41, desc[UR6][R48.64+0x300] ;  /* 0x0003000630297980 */ /* 0x000f28000c101900 */
[----:B------:R-:W4:Y:S04]  /*0dd0*/  LD.E R40, desc[UR6][R48.64+0x310] ;  /* 0x0003100630287980 */ /* 0x000f28000c101900 */
[----:B------:R-:W4:Y:S01]  /*0de0*/  LD.E R67, desc[UR6][R68.64+0xa90] ;  /* 0x000a900644437980 */ /* 0x000f22000c101900 */
[----:B--2---:R-:W-:-:S02]  /*0df0*/  F2FP.F16.E4M3.UNPACK_B R20, R24 ;  /* 0x00000018ff14723e */ /* 0x004fc400020006ff */
[----:B---3--:R-:W-:Y:S02]  /*0e00*/  F2FP.F16.E4M3.UNPACK_B R32, R18 ;  /* 0x00000012ff20723e */ /* 0x008fe400020006ff */
[----:B-----5:R-:W-:Y:S02]  /*0e10*/  F2FP.F16.E4M3.UNPACK_B R33, R19 ;  /* 0x00000013ff21723e */ /* 0x020fe400020006ff */
[----:B----4-:R-:W-:Y:S02]  /*0e20*/  F2FP.F16.E4M3.UNPACK_B R21, R25 ;  /* 0x00000019ff15723e */ /* 0x010fe400020006ff */
[----:B------:R-:W-:Y:S02]  /*0e30*/  F2FP.F16.E4M3.UNPACK_B R22, R26 ;  /* 0x0000001aff16723e */ /* 0x000fe400020006ff */
[----:B------:R-:W-:Y:S02]  /*0e40*/  F2FP.F16.E4M3.UNPACK_B R23, R27 ;  /* 0x0000001bff17723e */ /* 0x000fe400020006ff */
[----:B------:R-:W-:-:S02]  /*0e50*/  F2FP.F16.E4M3.UNPACK_B R34, R30 ;  /* 0x0000001eff22723e */ /* 0x000fc400020006ff */
[----:B------:R-:W-:-:S03]  /*0e60*/  F2FP.F16.E4M3.UNPACK_B R35, R31 ;  /* 0x0000001fff23723e */ /* 0x000fc600020006ff */
[C---:B------:R-:W-:Y:S08]  /*0e70*/  HMMA.16816.F16 R36, R20.reuse, R32, RZ ;  /* 0x000000201424723c */ /* 0x040ff000000008ff */
[----:B------:R-:W-:Y:S01]  /*0e80*/  HMMA.16816.F16 R28, R20, R34, RZ ;  /* 0x00000022141c723c */ /* 0x000fe200000008ff */
[----:B------:R-:W-:Y:S02]  /*0e90*/  F2FP.F16.E4M3.UNPACK_B R18, R18.H1 ;  /* 0x00000012ff12723e */ /* 0x000fe400030006ff */
[----:B------:R-:W-:-:S02]  /*0ea0*/  F2FP.F16.E4M3.UNPACK_B R19, R19.H1 ;  /* 0x00000013ff13723e */ /* 0x000fc400030006ff */
[----:B------:R-:W-:Y:S02]  /*0eb0*/  F2FP.F16.E4M3.UNPACK_B R24, R24.H1 ;  /* 0x00000018ff18723e */ /* 0x000fe400030006ff */
[----:B------:R-:W-:Y:S02]  /*0ec0*/  F2FP.F16.E4M3.UNPACK_B R25, R25.H1 ;  /* 0x00000019ff19723e */ /* 0x000fe400030006ff */
[----:B------:R-:W-:Y:S02]  /*0ed0*/  F2FP.F16.E4M3.UNPACK_B R26, R26.H1 ;  /* 0x0000001aff1a723e */ /* 0x000fe400030006ff */
[----:B------:R-:W-:Y:S02]  /*0ee0*/  F2FP.F16.E4M3.UNPACK_B R27, R27.H1 ;  /* 0x0000001bff1b723e */ /* 0x000fe400030006ff */
[----:B------:R-:W-:Y:S02]  /*0ef0*/  F2FP.F16.E4M3.UNPACK_B R30, R30.H1 ;  /* 0x0000001eff1e723e */ /* 0x000fe400030006ff */
[----:B------:R-:W-:-:S03]  /*0f00*/  F2FP.F16.E4M3.UNPACK_B R31, R31.H1 ;  /* 0x0000001fff1f723e */ /* 0x000fc600030006ff */
[C---:B------:R-:W-:Y:S08]  /*0f10*/  HMMA.16816.F16 R36, R24.reuse, R18, R36 ;  /* 0x000000121824723c */ /* 0x040ff00000000824 */
[----:B------:R-:W-:Y:S11]  /*0f20*/  HMMA.16816.F16 R28, R24, R30, R28 ;  /* 0x0000001e181c723c */ /* 0x000ff6000000081c */
[----:B------:R-:W-:Y:S01]  /*0f30*/  HADD2 R45, R36, R45 ;  /* 0x0000002d242d7230 */ /* 0x000fe20000000000 */
[----:B------:R-:W-:Y:S01]  /*0f40*/  F2FP.F16.E4M3.UNPACK_B R36, R41 ;  /* 0x00000029ff24723e */ /* 0x000fe200020006ff */
[----:B------:R-:W-:Y:S01]  /*0f50*/  HADD2 R44, R37, R44 ;  /* 0x0000002c252c7230 */ /* 0x000fe20000000000 */
[----:B------:R-:W-:-:S05]  /*0f60*/  F2FP.F16.E4M3.UNPACK_B R37, R40 ;  /* 0x00000028ff25723e */ /* 0x000fca00020006ff */
[----:B------:R-:W-:Y:S01]  /*0f70*/  HADD2 R43, R28, R43 ;  /* 0x0000002b1c2b7230 */ /* 0x000fe20000000000 */
[----:B------:R-:W-:Y:S01]  /*0f80*/  F2FP.F16.E4M3.UNPACK_B R28, R41.H1 ;  /* 0x00000029ff1c723e */ /* 0x000fe200030006ff */
[----:B------:R-:W-:Y:S01]  /*0f90*/  HADD2 R42, R29, R42 ;  /* 0x0000002a1d2a7230 */ /* 0x000fe20000000000 */
[----:B------:R-:W-:Y:S01]  /*0fa0*/  F2FP.F16.E4M3.UNPACK_B R29, R40.H1 ;  /* 0x00000028ff1d723e */ /* 0x000fe200030006ff */
[----:B------:R-:W2:Y:S04]  /*0fb0*/  LD.E R41, desc[UR6][R48.64+0x490] ;  /* 0x0004900630297980 */ /* 0x000ea8000c101900 */
[----:B------:R-:W3:Y:S01]  /*0fc0*/  LD.E R40, desc[UR6][R48.64+0x480] ;  /* 0x0004800630287980 */ /* 0x000ee2000c101900 */
[----:B------:R-:W-:-:S15]  /*0fd0*/  HMMA.16816.F16 R38, R20, R36, RZ ;  /* 0x000000241426723c */ /* 0x000fde00000008ff */
[----:B------:R-:W-:-:S05]  /*0fe0*/  NOP ;  /* 0x0000000000007918 */ /* 0x000fca0000000000 */
[----:B------:R-:W-:-:S15]  /*0ff0*/  HMMA.16816.F16 R38, R24, R28, R38 ;  /* 0x0000001c1826723c */ /* 0x000fde0000000826 */
[----:B------:R-:W-:-:S04]  /*1000*/  NOP ;  /* 0x0000000000007918 */ /* 0x000fc80000000000 */
[----:B------:R-:W-:Y:S02]  /*1010*/  HADD2 R17, R38, R17 ;  /* 0x0000001126117230 */ /* 0x000fe40000000000 */
[----:B------:R-:W-:Y:S01]  /*1020*/  HADD2 R16, R39, R16 ;  /* 0x0000001027107230 */ /* 0x000fe20000000000 */
[----:B--2---:R-:W-:Y:S02]  /*1030*/  F2FP.F16.E4M3.UNPACK_B R39, R41 ;  /* 0x00000029ff27723e */ /* 0x004fe400020006ff */
[----:B---3--:R-:W-:-:S07]  /*1040*/  F2FP.F16.E4M3.UNPACK_B R38, R40 ;  /* 0x00000028ff26723e */ /* 0x008fce00020006ff */
[----:B------:R-:W-:Y:S01]  /*1050*/  HMMA.16816.F16 R20, R20, R38, RZ ;  /* 0x000000261414723c */ /* 0x000fe200000008ff */
[----:B------:R-:W-:Y:S02]  /*1060*/  F2FP.F16.E4M3.UNPACK_B R40, R40.H1 ;  /* 0x00000028ff28723e */ /* 0x000fe400030006ff */
[----:B------:R-:W-:-:S15]  /*1070*/  F2FP.F16.E4M3.UNPACK_B R41, R41.H1 ;  /* 0x00000029ff29723e */ /* 0x000fde00030006ff */
[----:B------:R-:W-:-:S02]  /*1080*/  NOP ;  /* 0x0000000000007918 */ /* 0x000fc40000000000 */
[----:B------:R-:W-:Y:S01]  /*1090*/  HMMA.16816.F16 R20, R24, R40, R20 ;  /* 0x000000281814723c */ /* 0x000fe20000000814 */
[----:B------:R-:W2:Y:S04]  /*10a0*/  LD.E R24, desc[UR6][R68.64+0x300] ;  /* 0x0003000644187980 */ /* 0x000ea8000c101900 */
[----:B------:R-:W3:Y:S04]  /*10b0*/  LD.E R25, desc[UR6][R68.64+0x310] ;  /* 0x0003100644197980 */ /* 0x000ee8000c101900 */
[----:B------:R-:W4:Y:S04]  /*10c0*/  LD.E R26, desc[UR6][R68.64+0x480] ;  /* 0x00048006441a7980 */ /* 0x000f28000c101900 */
[----:B------:R-:W5:Y:S06]  /*10d0*/  LD.E R27, desc[UR6][R68.64+0x490] ;  /* 0x00049006441b7980 */ /* 0x000f6c000c101900 */
[----:B------:R-:W-:-:S02]  /*10e0*/  HADD2 R15, R20, R15 ;  /* 0x0000000f140f7230 */ /* 0x000fc40000000000 */
[----:B------:R-:W-:Y:S01]  /*10f0*/  HADD2 R14, R21, R14 ;  /* 0x0000000e150e7230 */ /* 0x000fe20000000000 */
[----:B--2---:R-:W-:Y:S02]  /*1100*/  F2FP.F16.E4M3.UNPACK_B R20, R24 ;  /* 0x00000018ff14723e */ /* 0x004fe400020006ff */
[----:B---3--:R-:W-:Y:S02]  /*1110*/  F2FP.F16.E4M3.UNPACK_B R21, R25 ;  /* 0x00000019ff15723e */ /* 0x008fe400020006ff */
[----:B----4-:R-:W-:Y:S02]  /*1120*/  F2FP.F16.E4M3.UNPACK_B R22, R26 ;  /* 0x0000001aff16723e */ /* 0x010fe400020006ff */
[----:B-----5:R-:W-:-:S07]  /*1130*/  F2FP.F16.E4M3.UNPACK_B R23, R27 ;  /* 0x0000001bff17723e */ /* 0x020fce00020006ff */
[----:B------:R-:W-:Y:S01]  /*1140*/  HMMA.16816.F16 R48, R20, R32, RZ ;  /* 0x000000201430723c */ /* 0x000fe200000008ff */
[----:B------:R-:W-:Y:S02]  /*1150*/  F2FP.F16.E4M3.UNPACK_B R24, R24.H1 ;  /* 0x00000018ff18723e */ /* 0x000fe400030006ff */
[----:B------:R-:W-:Y:S02]  /*1160*/  F2FP.F16.E4M3.UNPACK_B R25, R25.H1 ;  /* 0x00000019ff19723e */ /* 0x000fe400030006ff */
[----:B------:R-:W-:Y:S02]  /*1170*/  F2FP.F16.E4M3.UNPACK_B R26, R26.H1 ;  /* 0x0000001aff1a723e */ /* 0x000fe400030006ff */
[----:B------:R-:W-:-:S13]  /*1180*/  F2FP.F16.E4M3.UNPACK_B R27, R27.H1 ;  /* 0x0000001bff1b723e */ /* 0x000fda00030006ff */
[----:B------:R-:W-:-:S15]  /*1190*/  HMMA.16816.F16 R48, R24, R18, R48 ;  /* 0x000000121830723c */ /* 0x000fde0000000830 */
[----:B------:R-:W-:-:S04]  /*11a0*/  NOP ;  /* 0x0000000000007918 */ /* 0x000fc80000000000 */
[----:B------:R-:W-:Y:S02]  /*11b0*/  HADD2 R13, R48, R13 ;  /* 0x0000000d300d7230 */ /* 0x000fe40000000000 */
[----:B------:R-:W-:Y:S02]  /*11c0*/  HADD2 R12, R49, R12 ;  /* 0x0000000c310c7230 */ /* 0x000fe40000000000 */
[----:B------:R-:W-:-:S15]  /*11d0*/  HMMA.16816.F16 R48, R20, R34, RZ ;  /* 0x000000221430723c */ /* 0x000fde00000008ff */
[----:B------:R-:W-:-:S05]  /*11e0*/  NOP ;  /* 0x0000000000007918 */ /* 0x000fca0000000000 */
[----:B------:R-:W-:-:S15]  /*11f0*/  HMMA.16816.F16 R48, R24, R30, R48 ;  /* 0x0000001e1830723c */ /* 0x000fde0000000830 */
[----:B------:R-:W-:-:S04]  /*1200*/  NOP ;  /* 0x0000000000007918 */ /* 0x000fc80000000000 */
[----:B------:R-:W-:Y:S02]  /*1210*/  HADD2 R11, R48, R11 ;  /* 0x0000000b300b7230 */ /* 0x000fe40000000000 */
[----:B------:R-:W-:Y:S02]  /*1220*/  HADD2 R10, R49, R10 ;  /* 0x0000000a310a7230 */ /* 0x000fe40000000000 */
[C---:B------:R-:W-:Y:S08]  /*1230*/  HMMA.16816.F16 R48, R20.reuse, R36, RZ ;  /* 0x000000241430723c */ /* 0x040ff000000008ff */
[----:B------:R-:W-:-:S12]  /*1240*/  HMMA.16816.F16 R20, R20, R38, RZ ;  /* 0x000000261414723c */ /* 0x000fd800000008ff */
[C---:B------:R-:W-:Y:S08]  /*1250*/  HMMA.16816.F16 R48, R24.reuse, R28, R48 ;  /* 0x0000001c1830723c */ /* 0x040ff00000000830 */
[----:B------:R-:W-:Y:S01]  /*1260*/  HMMA.16816.F16 R20, R24, R40, R20 ;  /* 0x000000281814723c */ /* 0x000fe20000000814 */
[----:B------:R-:W2:Y:S04]  /*1270*/  LD.E R24, desc[UR6][R68.64+0x600] ;  /* 0x0006000644187980 */ /* 0x000ea8000c101900 */
[----:B------:R-:W3:Y:S04]  /*1280*/  LD.E R25, desc[UR6][R68.64+0x610] ;  /* 0x0006100644197980 */ /* 0x000ee8000c101900 */
[----:B------:R-:W4:Y:S04]  /*1290*/  LD.E R26, desc[UR6][R68.64+0x780] ;  /* 0x00078006441a7980 */ /* 0x000f28000c101900 */
[----:B------:R-:W5:Y:S06]  /*12a0*/  LD.E R27, desc[UR6][R68.64+0x790] ;  /* 0x00079006441b7980 */ /* 0x000f6c000c101900 */
[----:B------:R-:W-:-:S02]  /*12b0*/  HADD2 R7, R20, R7 ;  /* 0x0000000714077230 */ /* 0x000fc40000000000 */
[----:B------:R-:W-:Y:S02]  /*12c0*/  HADD2 R6, R21, R6 ;  /* 0x0000000615067230 */ /* 0x000fe40000000000 */
[----:B------:R-:W-:Y:S02]  /*12d0*/  HADD2 R9, R48, R9 ;  /* 0x0000000930097230 */ /* 0x000fe40000000000 */
        /* <DEDUP_REMOVED lines=25> */
[----:B------:R-:W3:Y:S06]  /*1470*/  LD.E R26, desc[UR6][R68.64+0x910] ;  /* 0x00091006441a7980 */ /* 0x000eec000c101900 */
[----:B------:R-:W-:-:S02]  /*1480*/  HADD2 R53, R48, R53 ;  /* 0x0000003530357230 */ /* 0x000fc40000000000 */
[----:B------:R-:W4:Y:S01]  /*1490*/  LD.E R48, desc[UR6][R68.64+0x900] ;  /* 0x0009000644307980 */ /* 0x000f22000c101900 */
[----:B------:R-:W-:Y:S01]  /*14a0*/  F2FP.F16.E4M3.UNPACK_B R23, R67 ;  /* 0x00000043ff17723e */ /* 0x000fe200020006ff */
[----:B------:R-:W-:-:S04]  /*14b0*/  UIADD3 UR4, UPT, UPT, UR4, 0x1, URZ ;  /* 0x0000000104047890 */ /* 0x000fc8000fffe0ff */
[----:B------:R-:W-:Y:S01]  /*14c0*/  UISETP.NE.AND UP0, UPT, UR4, URZ, UPT ;  /* 0x000000ff0400728c */ /* 0x000fe2000bf05270 */
[----:B------:R-:W-:Y:S02]  /*14d0*/  HADD2 R54, R49, R54 ;  /* 0x0000003631367230 */ /* 0x000fe40000000000 */
[----:B------:R-:W-:Y:S02]  /*14e0*/  VIADD R3, R3, 0x20 ;  /* 0x0000002003037836 */ /* 0x000fe40000000000 */
[----:B------:R-:W-:Y:S02]  /*14f0*/  HADD2 R55, R24, R55 ;  /* 0x0000003718377230 */ /* 0x000fe40000000000 */
[----:B------:R-:W-:Y:S02]  /*1500*/  VIADD R47, R47, 0x20 ;  /* 0x000000202f2f7836 */ /* 0x000fe40000000000 */
[----:B------:R-:W-:Y:S02]  /*1510*/  HADD2 R56, R25, R56 ;  /* 0x0000003819387230 */ /* 0x000fe40000000000 */
[----:B------:R-:W-:-:S02]  /*1520*/  VIADD R50, R50, 0x20 ;  /* 0x0000002032327836 */ /* 0x000fc40000000000 */
[----:B------:R-:W-:Y:S02]  /*1530*/  VIADD R65, R65, 0x20 ;  /* 0x0000002041417836 */ /* 0x000fe40000000000 */
[----:B------:R-:W-:Y:S01]  /*1540*/  VIADD R2, R2, 0x1 ;  /* 0x0000000102027836 */ /* 0x000fe20000000000 */
[----:B------:R-:W-:Y:S01]  /*1550*/  BAR.SYNC.DEFER_BLOCKING 0x0 ;  /* 0x0000000000007b1d */ /* 0x000fe20000010000 */
[----:B--2---:R-:W-:Y:S02]  /*1560*/  F2FP.F16.E4M3.UNPACK_B R22, R27 ;  /* 0x0000001bff16723e */ /* 0x004fe400020006ff */
[----:B---3--:R-:W-:Y:S02]  /*1570*/  F2FP.F16.E4M3.UNPACK_B R21, R26 ;  /* 0x0000001aff15723e */ /* 0x008fe400020006ff */
[----:B----4-:R-:W-:-:S07]  /*1580*/  F2FP.F16.E4M3.UNPACK_B R20, R48 ;  /* 0x00000030ff14723e */ /* 0x010fce00020006ff */
[C---:B------:R-:W-:Y:S08]  /*1590*/  HMMA.16816.F16 R32, R20.reuse, R32, RZ ;  /* 0x000000201420723c */ /* 0x040ff000000008ff */
[C---:B------:R-:W-:Y:S08]  /*15a0*/  HMMA.16816.F16 R34, R20.reuse, R34, RZ ;  /* 0x000000221422723c */ /* 0x040ff000000008ff */
[C---:B------:R-:W-:Y:S08]  /*15b0*/  HMMA.16816.F16 R36, R20.reuse, R36, RZ ;  /* 0x000000241424723c */ /* 0x040ff000000008ff */
[----:B------:R-:W-:Y:S01]  /*15c0*/  HMMA.16816.F16 R38, R20, R38, RZ ;  /* 0x000000261426723c */ /* 0x000fe200000008ff */
[----:B------:R-:W-:-:S02]  /*15d0*/  F2FP.F16.E4M3.UNPACK_B R23, R67.H1 ;  /* 0x00000043ff17723e */ /* 0x000fc400030006ff */
[----:B------:R-:W-:Y:S02]  /*15e0*/  F2FP.F16.E4M3.UNPACK_B R22, R27.H1 ;  /* 0x0000001bff16723e */ /* 0x000fe400030006ff */
[----:B------:R-:W-:Y:S02]  /*15f0*/  F2FP.F16.E4M3.UNPACK_B R21, R26.H1 ;  /* 0x0000001aff15723e */ /* 0x000fe400030006ff */
[----:B------:R-:W-:-:S07]  /*1600*/  F2FP.F16.E4M3.UNPACK_B R20, R48.H1 ;  /* 0x00000030ff14723e */ /* 0x000fce00030006ff */
[C---:B------:R-:W-:Y:S08]  /*1610*/  HMMA.16816.F16 R32, R20.reuse, R18, R32 ;  /* 0x000000121420723c */ /* 0x040ff00000000820 */
[C---:B------:R-:W-:Y:S08]  /*1620*/  HMMA.16816.F16 R34, R20.reuse, R30, R34 ;  /* 0x0000001e1422723c */ /* 0x040ff00000000822 */
[C---:B------:R-:W-:Y:S08]  /*1630*/  HMMA.16816.F16 R36, R20.reuse, R28, R36 ;  /* 0x0000001c1424723c */ /* 0x040ff00000000824 */
[----:B------:R-:W-:Y:S01]  /*1640*/  HMMA.16816.F16 R38, R20, R40, R38 ;  /* 0x000000281426723c */ /* 0x000fe20000000826 */
[----:B------:R-:W-:-:S02]  /*1650*/  HADD2 R57, R32, R57 ;  /* 0x0000003920397230 */ /* 0x000fc40000000000 */
[----:B------:R-:W-:Y:S02]  /*1660*/  HADD2 R58, R33, R58 ;  /* 0x0000003a213a7230 */ /* 0x000fe40000000000 */
[----:B------:R-:W-:Y:S02]  /*1670*/  HADD2 R59, R34, R59 ;  /* 0x0000003b223b7230 */ /* 0x000fe40000000000 */
[----:B------:R-:W-:-:S04]  /*1680*/  HADD2 R60, R35, R60 ;  /* 0x0000003c233c7230 */ /* 0x000fc80000000000 */
[----:B------:R-:W-:Y:S02]  /*1690*/  HADD2 R61, R36, R61 ;  /* 0x0000003d243d7230 */ /* 0x000fe40000000000 */
[----:B------:R-:W-:-:S06]  /*16a0*/  HADD2 R62, R37, R62 ;  /* 0x0000003e253e7230 */ /* 0x000fcc0000000000 */
[----:B------:R-:W-:Y:S02]  /*16b0*/  HADD2 R63, R38, R63 ;  /* 0x0000003f263f7230 */ /* 0x000fe40000000000 */
[----:B------:R-:W-:Y:S01]  /*16c0*/  HADD2 R64, R39, R64 ;  /* 0x0000004027407230 */ /* 0x000fe20000000000 */
[----:B------:R-:W-:Y:S06]  /*16d0*/  BRA.U UP0, `(.L_x_11) ;  /* 0xfffffff100247547 */ /* 0x000fec000b83ffff */
.L_x_3:
[----:B------:R-:W1:Y:S01]  /*16e0*/  S2R R19, SR_CTAID.X ;  /* 0x0000000000137919 */ /* 0x000e620000002500 */
[----:B------:R-:W-:Y:S01]  /*16f0*/  IMAD.SHL.U32 R18, R0, 0x2, RZ ;  /* 0x0000000200127824 */ /* 0x000fe200078e00ff */
[----:B------:R-:W2:Y:S01]  /*1700*/  LDC.64 R2, c[0x0][0x398] ;  /* 0x0000e600ff027b82 */ /* 0x000ea20000000a00 */
[----:B------:R-:W-:Y:S01]  /*1710*/  LOP3.LUT R27, R66, 0x1c0, RZ, 0xc0, !PT ;  /* 0x000001c0421b7812 */ /* 0x000fe200078ec0ff */
[----:B------:R-:W3:Y:S01]  /*1720*/  S2R R20, SR_CTAID.Y ;  /* 0x0000000000147919 */ /* 0x000ee20000002600 */
[----:B------:R-:W4:Y:S01]  /*1730*/  LDCU.64 UR10, c[0x0][0x390] ;  /* 0x00007200ff0a77ac */ /* 0x000f220008000a00 */
[----:B------:R-:W-:-:S05]  /*1740*/  LOP3.LUT R18, R18, 0x6, RZ, 0xc0, !PT ;  /* 0x0000000612127812 */ /* 0x000fca00078ec0ff */
[----:B-1----:R-:W-:Y:S01]  /*1750*/  IMAD R18, R19, 0x80, R18 ;  /* 0x0000008013127824 */ /* 0x002fe200078e0212 */
[----:B------:R-:W-:Y:S02]  /*1760*/  LOP3.LUT R19, R0, 0x60, RZ, 0xc0, !PT ;  /* 0x0000006000137812 */ /* 0x000fe400078ec0ff */
[----:B------:R-:W-:Y:S01]  /*1770*/  SHF.R.U32.HI R0, RZ, 0x2, R0 ;  /* 0x00000002ff007819 */ /* 0x000fe20000011600 */
[----:B---3--:R-:W-:Y:S02]  /*1780*/  IMAD R27, R20, 0x80, R27 ;  /* 0x00000080141b7824 */ /* 0x008fe400078e021b */
[----:B------:R-:W-:Y:S01]  /*1790*/  IMAD.IADD R26, R19, 0x1, R18 ;  /* 0x00000001131a7824 */ /* 0x000fe200078e0212 */
[----:B------:R-:W-:-:S03]  /*17a0*/  LOP3.LUT R18, R0, 0x7, RZ, 0xc0, !PT ;  /* 0x0000000700127812 */ /* 0x000fc600078ec0ff */
[----:B------:R-:W-:Y:S02]  /*17b0*/  VIADD R0, R26, 0x1 ;  /* 0x000000011a007836 */ /* 0x000fe40000000000 */
[----:B------:R-:W-:Y:S02]  /*17c0*/  IMAD.IADD R27, R18, 0x1, R27 ;  /* 0x00000001121b7824 */ /* 0x000fe400078e021b */
[----:B------:R-:W-:Y:S01]  /*17d0*/  VIADD R24, R26, 0x11 ;  /* 0x000000111a187836 */ /* 0x000fe20000000000 */
[-C--:B--2---:R-:W-:Y:S01]  /*17e0*/  ISETP.GE.AND P3, PT, R0, R3.reuse, PT ;  /* 0x000000030000720c */ /* 0x084fe20003f66270 */
[C---:B------:R-:W-:Y:S02]  /*17f0*/  VIADD R29, R27.reuse, 0x8 ;  /* 0x000000081b1d7836 */ /* 0x040fe40000000000 */
[CC--:B------:R-:W-:Y:S01]  /*1800*/  IMAD R28, R27.reuse, R3.reuse, RZ ;  /* 0x000000031b1c7224 */ /* 0x0c0fe200078e02ff */
[-C--:B------:R-:W-:Y:S01]  /*1810*/  ISETP.GE.OR P2, PT, R27, R2.reuse, P3 ;  /* 0x000000021b00720c */ /* 0x080fe20001f46670 */
[C---:B------:R-:W-:Y:S01]  /*1820*/  VIADD R0, R26.reuse, 0x9 ;  /* 0x000000091a007836 */ /* 0x040fe20000000000 */
[----:B------:R-:W-:Y:S01]  /*1830*/  ISETP.GE.OR P1, PT, R29, R2, P3 ;  /* 0x000000021d00720c */ /* 0x000fe20001f26670 */
[----:B------:R-:W-:Y:S01]  /*1840*/  IMAD R25, R3, 0x8, R28 ;  /* 0x0000000803197824 */ /* 0x000fe200078e021c */
[----:B------:R-:W-:Y:S01]  /*1850*/  IADD3 R32, P4, PT, R26, R28, RZ ;  /* 0x0000001c1a207210 */ /* 0x000fe20007f9e0ff */
[----:B------:R-:W-:Y:S01]  /*1860*/  VIADD R33, R27, 0x18 ;  /* 0x000000181b217836 */ /* 0x000fe20000000000 */
[----:B------:R-:W-:-:S02]  /*1870*/  ISETP.GE.AND P0, PT, R0, R3, PT ;  /* 0x000000030000720c */ /* 0x000fc40003f06270 */
[----:B------:R-:W-:Y:S02]  /*1880*/  SHF.R.S32.HI R0, RZ, 0x1f, R26 ;  /* 0x0000001fff007819 */ /* 0x000fe4000001141a */
[----:B------:R-:W-:Y:S02]  /*1890*/  ISETP.GE.OR P5, PT, R27, R2, P0 ;  /* 0x000000021b00720c */ /* 0x000fe400007a6670 */
[C---:B------:R-:W-:Y:S01]  /*18a0*/  IADD3 R30, P6, PT, R26.reuse, R25, RZ ;  /* 0x000000191a1e7210 */ /* 0x040fe20007fde0ff */
[----:B------:R-:W1:Y:S01]  /*18b0*/  @!P2 LDC.64 R18, c[0x0][0x390] ;  /* 0x0000e400ff12ab82 */ /* 0x000e620000000a00 */
[C---:B------:R-:W-:Y:S02]  /*18c0*/  @!P2 IMAD.IADD R23, R26.reuse, 0x1, R28 ;  /* 0x000000011a17a824 */ /* 0x040fe400078e021c */
[----:B------:R-:W-:Y:S01]  /*18d0*/  @!P1 IMAD.IADD R31, R26, 0x1, R25 ;  /* 0x000000011a1f9824 */ /* 0x000fe200078e0219 */
[----:B------:R-:W-:-:S04]  /*18e0*/  LEA.HI.X.SX32 R25, R25, R0, 0x1, P6 ;  /* 0x0000000019197211 */ /* 0x000fc800030f0eff */
[----:B------:R-:W2:Y:S01]  /*18f0*/  @!P1 LDC.64 R20, c[0x0][0x390] ;  /* 0x0000e400ff149b82 */ /* 0x000ea20000000a00 */
[----:B-1----:R-:W-:-:S05]  /*1900*/  @!P2 IMAD.WIDE R18, R23, 0x2, R18 ;  /* 0x000000021712a825 */ /* 0x002fca00078e0212 */
[----:B------:R1:W-:Y:S01]  /*1910*/  @!P2 STG.E desc[UR6][R18.64], R45 ;  /* 0x0000002d1200a986 */ /* 0x0003e2000c101906 */
[----:B------:R-:W-:Y:S01]  /*1920*/  ISETP.GE.AND P2, PT, R24, R3, PT ;  /* 0x000000031800720c */ /* 0x000fe20003f46270 */
[----:B--2---:R-:W-:Y:S01]  /*1930*/  @!P1 IMAD.WIDE R22, R31, 0x2, R20 ;  /* 0x000000021f169825 */ /* 0x004fe200078e0214 */
[----:B------:R-:W-:Y:S02]  /*1940*/  LEA.HI.X.SX32 R21, R28, R0, 0x1, P4 ;  /* 0x000000001c157211 */ /* 0x000fe400020f0eff */
[C---:B----4-:R-:W-:Y:S01]  /*1950*/  LEA R20, P4, R32.reuse, UR10, 0x1 ;  /* 0x0000000a20147c11 */ /* 0x050fe2000f8808ff */
[----:B------:R-:W-:Y:S01]  /*1960*/  VIADD R31, R27, 0x10 ;  /* 0x000000101b1f7836 */ /* 0x000fe20000000000 */
[----:B------:R2:W-:Y:S01]  /*1970*/  @!P1 STG.E desc[UR6][R22.64], R44 ;  /* 0x0000002c16009986 */ /* 0x0005e2000c101906 */
[-C--:B------:R-:W-:Y:S02]  /*1980*/  ISETP.GE.OR P1, PT, R29, R2.reuse, P0 ;  /* 0x000000021d00720c */ /* 0x080fe40000726670 */
[----:B------:R-:W-:Y:S01]  /*1990*/  LEA.HI.X R21, R32, UR11, R21, 0x1, P4 ;  /* 0x0000000b20157c11 */ /* 0x000fe2000a0f0c15 */
[----:B-1----:R-:W-:Y:S01]  /*19a0*/  VIADD R18, R26, 0x19 ;  /* 0x000000191a127836 */ /* 0x002fe20000000000 */
[----:B------:R-:W-:-:S02]  /*19b0*/  ISETP.GE.OR P4, PT, R27, R2, P2 ;  /* 0x000000021b00720c */ /* 0x000fc40001786670 */
[C---:B------:R-:W-:Y:S01]  /*19c0*/  LEA R24, P6, R30.reuse, UR10, 0x1 ;  /* 0x0000000a1e187c11 */ /* 0x040fe2000f8c08ff */
[----:B------:R-:W-:Y:S01]  /*19d0*/  @!P5 STG.E desc[UR6][R20.64+0x10], R43 ;  /* 0x0000102b1400d986 */ /* 0x000fe2000c101906 */
[-C--:B------:R-:W-:Y:S02]  /*19e0*/  ISETP.GE.OR P5, PT, R29, R2.reuse, P2 ;  /* 0x000000021d00720c */ /* 0x080fe400017a6670 */
[----:B------:R-:W-:Y:S02]  /*19f0*/  LEA.HI.X R25, R30, UR11, R25, 0x1, P6 ;  /* 0x0000000b1e197c11 */ /* 0x000fe4000b0f0c19 */
[----:B------:R-:W-:-:S03]  /*1a00*/  ISETP.GE.OR P6, PT, R31, R2, P3 ;  /* 0x000000021f00720c */ /* 0x000fc60001fc6670 */
[----:B------:R-:W-:Y:S01]  /*1a10*/  @!P1 STG.E desc[UR6][R24.64+0x10], R42 ;  /* 0x0000102a18009986 */ /* 0x000fe2000c101906 */
[----:B------:R-:W-:-:S03]  /*1a20*/  ISETP.GE.AND P1, PT, R18, R3, PT ;  /* 0x000000031200720c */ /* 0x000fc60003f26270 */
[----:B------:R1:W-:Y:S01]  /*1a30*/  @!P4 STG.E desc[UR6][R20.64+0x20], R17 ;  /* 0x000020111400c986 */ /* 0x0003e2000c101906 */
[----:B------:R-:W-:-:S03]  /*1a40*/  ISETP.GE.OR P4, PT, R33, R2, P3 ;  /* 0x000000022100720c */ /* 0x000fc60001f86670 */
[----:B------:R3:W-:Y:S01]  /*1a50*/  @!P5 STG.E desc[UR6][R24.64+0x20], R16 ;  /* 0x000020101800d986 */ /* 0x0007e2000c101906 */
[-C--:B------:R-:W-:Y:S01]  /*1a60*/  ISETP.GE.OR P5, PT, R27, R2.reuse, P1 ;  /* 0x000000021b00720c */ /* 0x080fe20000fa6670 */
[----:B--2---:R-:W2:Y:S08]  /*1a70*/  @!P6 LDC.64 R22, c[0x0][0x390] ;  /* 0x0000e400ff16eb82 */ /* 0x004eb00000000a00 */
[----:B------:R-:W4:Y:S04]  /*1a80*/  @!P4 LDC.64 R18, c[0x0][0x390] ;  /* 0x0000e400ff12cb82 */ /* 0x000f280000000a00 */
[----:B------:R5:W-:Y:S01]  /*1a90*/  @!P5 STG.E desc[UR6][R20.64+0x30], R15 ;  /* 0x0000300f1400d986 */ /* 0x000be2000c101906 */
[----:B------:R-:W-:Y:S01]  /*1aa0*/  ISETP.GE.OR P5, PT, R29, R2, P1 ;  /* 0x000000021d00720c */ /* 0x000fe20000fa6670 */
[----:B------:R-:W-:-:S04]  /*1ab0*/  IMAD R29, R3, 0x10, R28 ;  /* 0x00000010031d7824 */ /* 0x000fc800078e021c */
[--C-:B------:R-:W-:Y:S02]  /*1ac0*/  @!P6 IMAD.IADD R37, R26, 0x1, R29.reuse ;  /* 0x000000011a25e824 */ /* 0x100fe400078e021d */
[----:B------:R-:W-:Y:S02]  /*1ad0*/  IMAD R35, R3, 0x8, R29 ;  /* 0x0000000803237824 */ /* 0x000fe400078e021d */
[----:B--2---:R-:W-:-:S04]  /*1ae0*/  @!P6 IMAD.WIDE R22, R37, 0x2, R22 ;  /* 0x000000022516e825 */ /* 0x004fc800078e0216 */
[----:B------:R2:W-:Y:S01]  /*1af0*/  @!P5 STG.E desc[UR6][R24.64+0x30], R14 ;  /* 0x0000300e1800d986 */ /* 0x0005e2000c101906 */
[C---:B------:R-:W-:Y:S01]  /*1b00*/  IADD3 R30, P5, PT, R26.reuse, R29, RZ ;  /* 0x0000001d1a1e7210 */ /* 0x040fe20007fbe0ff */
[----:B-1----:R-:W-:Y:S02]  /*1b10*/  @!P4 IMAD.IADD R17, R26, 0x1, R35 ;  /* 0x000000011a11c824 */ /* 0x002fe400078e0223 */
[----:B------:R1:W-:Y:S01]  /*1b20*/  @!P6 STG.E desc[UR6][R22.64], R13 ;  /* 0x0000000d1600e986 */ /* 0x0003e2000c101906 */
[----:B------:R-:W-:Y:S01]  /*1b30*/  LEA.HI.X.SX32 R29, R29, R0, 0x1, P5 ;  /* 0x000000001d1d7211 */ /* 0x000fe200028f0eff */
[----:B----4-:R-:W-:Y:S01]  /*1b40*/  @!P4 IMAD.WIDE R18, R17, 0x2, R18 ;  /* 0x000000021112c825 */ /* 0x010fe200078e0212 */
[-C--:B------:R-:W-:Y:S02]  /*1b50*/  ISETP.GE.OR P5, PT, R31, R2.reuse, P0 ;  /* 0x000000021f00720c */ /* 0x080fe400007a6670 */
[C---:B---3--:R-:W-:Y:S01]  /*1b60*/  LEA R16, P6, R30.reuse, UR10, 0x1 ;  /* 0x0000000a1e107c11 */ /* 0x048fe2000f8c08ff */
[----:B-----5:R-:W-:Y:S01]  /*1b70*/  VIADD R21, R27, 0x20 ;  /* 0x000000201b157836 */ /* 0x020fe20000000000 */
[----:B------:R3:W-:Y:S01]  /*1b80*/  @!P4 STG.E desc[UR6][R18.64], R12 ;  /* 0x0000000c1200c986 */ /* 0x0007e2000c101906 */
[----:B------:R-:W-:Y:S01]  /*1b90*/  ISETP.GE.OR P4, PT, R33, R2, P0 ;  /* 0x000000022100720c */ /* 0x000fe20000786670 */
[----:B--2---:R-:W-:Y:S01]  /*1ba0*/  IMAD R25, R3, 0x20, R28 ;  /* 0x0000002003197824 */ /* 0x004fe200078e021c */
[----:B------:R-:W-:-:S02]  /*1bb0*/  LEA.HI.X R17, R30, UR11, R29, 0x1, P6 ;  /* 0x0000000b1e117c11 */ /* 0x000fc4000b0f0c1d */
[----:B------:R-:W-:Y:S01]  /*1bc0*/  IADD3 R15, P6, PT, R26, R35, RZ ;  /* 0x000000231a0f7210 */ /* 0x000fe20007fde0ff */
[----:B-1----:R-:W-:Y:S02]  /*1bd0*/  VIADD R23, R27, 0x28 ;  /* 0x000000281b177836 */ /* 0x002fe40000000000 */
[----:B------:R-:W-:Y:S01]  /*1be0*/  IMAD R29, R3, 0x8, R25 ;  /* 0x00000008031d7824 */ /* 0x000fe200078e0219 */
[----:B------:R1:W-:Y:S01]  /*1bf0*/  @!P5 STG.E desc[UR6][R16.64+0x10], R11 ;  /* 0x0000100b1000d986 */ /* 0x0003e2000c101906 */
[----:B------:R-:W-:Y:S02]  /*1c00*/  LEA.HI.X.SX32 R20, R35, R0, 0x1, P6 ;  /* 0x0000000023147211 */ /* 0x000fe400030f0eff */
[----:B------:R-:W-:Y:S02]  /*1c10*/  LEA R14, P5, R15, UR10, 0x1 ;  /* 0x0000000a0f0e7c11 */ /* 0x000fe4000f8a08ff */
[----:B------:R-:W-:Y:S02]  /*1c20*/  ISETP.GE.OR P6, PT, R31, R2, P2 ;  /* 0x000000021f00720c */ /* 0x000fe400017c6670 */
[----:B------:R-:W-:-:S02]  /*1c30*/  LEA.HI.X R15, R15, UR11, R20, 0x1, P5 ;  /* 0x0000000b0f0f7c11 */ /* 0x000fc4000a8f0c14 */
[----:B------:R-:W-:-:S03]  /*1c40*/  ISETP.GE.OR P5, PT, R33, R2, P2 ;  /* 0x000000022100720c */ /* 0x000fc600017a6670 */
[----:B------:R-:W-:Y:S01]  /*1c50*/  @!P4 STG.E desc[UR6][R14.64+0x10], R10 ;  /* 0x0000100a0e00c986 */ /* 0x000fe2000c101906 */
[----:B------:R-:W-:-:S05]  /*1c60*/  ISETP.GE.OR P4, PT, R21, R2, P3 ;  /* 0x000000021500720c */ /* 0x000fca0001f86670 */
[----:B------:R-:W-:Y:S01]  /*1c70*/  @!P6 STG.E desc[UR6][R16.64+0x20], R9 ;  /* 0x000020091000e986 */ /* 0x000fe2000c101906 */
[----:B------:R-:W-:-:S03]  /*1c80*/  ISETP.GE.OR P6, PT, R31, R2, P1 ;  /* 0x000000021f00720c */ /* 0x000fc60000fc6670 */
[----:B------:R-:W-:Y:S01]  /*1c90*/  @!P5 STG.E desc[UR6][R14.64+0x20], R8 ;  /* 0x000020080e00d986 */ /* 0x000fe2000c101906 */
[----:B------:R-:W-:-:S03]  /*1ca0*/  ISETP.GE.OR P5, PT, R23, R2, P3 ;  /* 0x000000021700720c */ /* 0x000fc60001fa6670 */
[----:B---3--:R-:W2:Y:S01]  /*1cb0*/  @!P4 LDC.64 R12, c[0x0][0x390] ;  /* 0x0000e400ff0ccb82 */ /* 0x008ea20000000a00 */
[----:B-1----:R-:W-:-:S05]  /*1cc0*/  @!P4 IMAD.IADD R11, R26, 0x1, R25 ;  /* 0x000000011a0bc824 */ /* 0x002fca00078e0219 */
[----:B------:R1:W-:Y:S01]  /*1cd0*/  @!P6 STG.E desc[UR6][R16.64+0x30], R7 ;  /* 0x000030071000e986 */ /* 0x0003e2000c101906 */
[----:B------:R-:W-:-:S03]  /*1ce0*/  ISETP.GE.OR P6, PT, R33, R2, P1 ;  /* 0x000000022100720c */ /* 0x000fc60000fc6670 */
[----:B------:R-:W3:Y:S01]  /*1cf0*/  @!P5 LDC.64 R18, c[0x0][0x390] ;  /* 0x0000e400ff12db82 */ /* 0x000ee20000000a00 */
[----:B-1----:R-:W-:-:S09]  /*1d00*/  VIADD R17, R27, 0x30 ;  /* 0x000000301b117836 */ /* 0x002fd20000000000 */
[----:B------:R1:W-:Y:S01]  /*1d10*/  @!P6 STG.E desc[UR6][R14.64+0x30], R6 ;  /* 0x000030060e00e986 */ /* 0x0003e2000c101906 */
[C---:B------:R-:W-:Y:S01]  /*1d20*/  IADD3 R9, P6, PT, R26.reuse, R25, RZ ;  /* 0x000000191a097210 */ /* 0x040fe20007fde0ff */
[----:B------:R-:W-:Y:S02]  /*1d30*/  VIADD R27, R27, 0x38 ;  /* 0x000000381b1b7836 */ /* 0x000fe40000000000 */
[----:B--2---:R-:W-:Y:S01]  /*1d40*/  @!P4 IMAD.WIDE R10, R11, 0x2, R12 ;  /* 0x000000020b0ac825 */ /* 0x004fe200078e020c */
[----:B------:R-:W-:Y:S02]  /*1d50*/  LEA.HI.X.SX32 R12, R25, R0, 0x1, P6 ;  /* 0x00000000190c7211 */ /* 0x000fe400030f0eff */
[----:B------:R-:W-:Y:S01]  /*1d60*/  LEA R8, P6, R9, UR10, 0x1 ;  /* 0x0000000a09087c11 */ /* 0x000fe2000f8c08ff */
[----:B------:R-:W-:Y:S01]  /*1d70*/  @!P5 IMAD.IADD R13, R26, 0x1, R29 ;  /* 0x000000011a0dd824 */ /* 0x000fe200078e021d */
[----:B------:R2:W-:Y:S01]  /*1d80*/  @!P4 STG.E desc[UR6][R10.64], R5 ;  /* 0x000000050a00c986 */ /* 0x0005e2000c101906 */
[----:B------:R-:W-:Y:S01]  /*1d90*/  ISETP.GE.OR P4, PT, R21, R2, P0 ;  /* 0x000000021500720c */ /* 0x000fe20000786670 */
[----:B------:R-:W-:Y:S01]  /*1da0*/  IMAD R25, R3, 0x10, R25 ;  /* 0x0000001003197824 */ /* 0x000fe200078e0219 */
[----:B------:R-:W-:-:S02]  /*1db0*/  LEA.HI.X R9, R9, UR11, R12, 0x1, P6 ;  /* 0x0000000b09097c11 */ /* 0x000fc4000b0f0c0c */
[----:B------:R-:W-:Y:S01]  /*1dc0*/  IADD3 R7, P6, PT, R26, R29, RZ ;  /* 0x0000001d1a077210 */ /* 0x000fe20007fde0ff */
[----:B---3--:R-:W-:-:S03]  /*1dd0*/  @!P5 IMAD.WIDE R12, R13, 0x2, R18 ;  /* 0x000000020d0cd825 */ /* 0x008fc600078e0212 */
[----:B-1----:R-:W-:Y:S01]  /*1de0*/  LEA.HI.X.SX32 R14, R29, R0, 0x1, P6 ;  /* 0x000000001d0e7211 */ /* 0x002fe200030f0eff */
[----:B------:R-:W-:Y:S01]  /*1df0*/  IMAD R3, R3, 0x8, R25 ;  /* 0x0000000803037824 */ /* 0x000fe200078e0219 */
[----:B------:R-:W-:Y:S01]  /*1e00*/  LEA R6, P6, R7, UR10, 0x1 ;  /* 0x0000000a07067c11 */ /* 0x000fe2000f8c08ff */
[----:B------:R1:W-:Y:S01]  /*1e10*/  @!P5 STG.E desc[UR6][R12.64], R4 ;  /* 0x000000040c00d986 */ /* 0x0003e2000c101906 */
[-C--:B------:R-:W-:Y:S02]  /*1e20*/  ISETP.GE.OR P5, PT, R17, R2.reuse, P3 ;  /* 0x000000021100720c */ /* 0x080fe40001fa6670 */
[----:B------:R-:W-:Y:S01]  /*1e30*/  LEA.HI.X R7, R7, UR11, R14, 0x1, P6 ;  /* 0x0000000b07077c11 */ /* 0x000fe2000b0f0c0e */
[----:B------:R-:W-:Y:S01]  /*1e40*/  @!P4 STG.E desc[UR6][R8.64+0x10], R51 ;  /* 0x000010330800c986 */ /* 0x000fe2000c101906 */
[-C--:B------:R-:W-:Y:S02]  /*1e50*/  ISETP.GE.OR P4, PT, R23, R2.reuse, P0 ;  /* 0x000000021700720c */ /* 0x080fe40000786670 */
[----:B------:R-:W-:-:S02]  /*1e60*/  ISETP.GE.OR P6, PT, R21, R2, P2 ;  /* 0x000000021500720c */ /* 0x000fc400017c6670 */
[----:B------:R-:W-:-:S05]  /*1e70*/  ISETP.GE.OR P3, PT, R27, R2, P3 ;  /* 0x000000021b00720c */ /* 0x000fca0001f66670 */
[----:B--2---:R-:W2:Y:S01]  /*1e80*/  @!P5 LDC.64 R10, c[0x0][0x390] ;  /* 0x0000e400ff0adb82 */ /* 0x004ea20000000a00 */
[----:B------:R-:W-:-:S03]  /*1e90*/  @!P5 IMAD.IADD R5, R26, 0x1, R25 ;  /* 0x000000011a05d824 */ /* 0x000fc600078e0219 */
[----:B------:R-:W-:Y:S01]  /*1ea0*/  @!P4 STG.E desc[UR6][R6.64+0x10], R52 ;  /* 0x000010340600c986 */ /* 0x000fe2000c101906 */
[----:B------:R-:W-:-:S03]  /*1eb0*/  ISETP.GE.OR P4, PT, R21, R2, P1 ;  /* 0x000000021500720c */ /* 0x000fc60000f86670 */
[----:B------:R-:W-:Y:S01]  /*1ec0*/  @!P6 STG.E desc[UR6][R8.64+0x20], R53 ;  /* 0x000020350800e986 */ /* 0x000fe2000c101906 */
[----:B------:R-:W-:Y:S01]  /*1ed0*/  ISETP.GE.OR P6, PT, R23, R2, P2 ;  /* 0x000000021700720c */ /* 0x000fe200017c6670 */
[----:B------:R-:W3:Y:S01]  /*1ee0*/  @!P3 LDC.64 R14, c[0x0][0x390] ;  /* 0x0000e400ff0ebb82 */ /* 0x000ee20000000a00 */
[----:B-1----:R-:W-:-:S11]  /*1ef0*/  @!P3 IMAD.IADD R13, R26, 0x1, R3 ;  /* 0x000000011a0db824 */ /* 0x002fd600078e0203 */
[----:B------:R-:W-:Y:S01]  /*1f00*/  @!P6 STG.E desc[UR6][R6.64+0x20], R54 ;  /* 0x000020360600e986 */ /* 0x000fe2000c101906 */
[----:B------:R-:W-:Y:S01]  /*1f10*/  ISETP.GE.OR P6, PT, R23, R2, P1 ;  /* 0x000000021700720c */ /* 0x000fe20000fc6670 */
[----:B--2---:R-:W-:Y:S02]  /*1f20*/  @!P5 IMAD.WIDE R4, R5, 0x2, R10 ;  /* 0x000000020504d825 */ /* 0x004fe400078e020a */
[----:B------:R1:W-:Y:S01]  /*1f30*/  @!P4 STG.E desc[UR6][R8.64+0x30], R55 ;  /* 0x000030370800c986 */ /* 0x0003e2000c101906 */
[----:B------:R-:W-:-:S04]  /*1f40*/  IADD3 R16, P4, PT, R26, R25, RZ ;  /* 0x000000191a107210 */ /* 0x000fc80007f9e0ff */
[----:B------:R-:W-:Y:S02]  /*1f50*/  LEA.HI.X.SX32 R25, R25, R0, 0x1, P4 ;  /* 0x0000000019197211 */ /* 0x000fe400020f0eff */
[C---:B------:R-:W-:Y:S01]  /*1f60*/  LEA R12, P4, R16.reuse, UR10, 0x1 ;  /* 0x0000000a100c7c11 */ /* 0x040fe2000f8808ff */
[----:B---3--:R-:W-:Y:S02]  /*1f70*/  @!P3 IMAD.WIDE R10, R13, 0x2, R14 ;  /* 0x000000020d0ab825 */ /* 0x008fe400078e020e */
[----:B------:R2:W-:Y:S01]  /*1f80*/  @!P6 STG.E desc[UR6][R6.64+0x30], R56 ;  /* 0x000030380600e986 */ /* 0x0005e2000c101906 */
[----:B------:R-:W-:Y:S02]  /*1f90*/  LEA.HI.X R13, R16, UR11, R25, 0x1, P4 ;  /* 0x0000000b100d7c11 */ /* 0x000fe4000a0f0c19 */
[----:B------:R-:W-:Y:S01]  /*1fa0*/  ISETP.GE.OR P4, PT, R17, R2, P0 ;  /* 0x000000021100720c */ /* 0x000fe20000786670 */
[----:B------:R2:W-:Y:S01]  /*1fb0*/  @!P5 STG.E desc[UR6][R4.64], R57 ;  /* 0x000000390400d986 */ /* 0x0005e2000c101906 */
[----:B------:R-:W-:-:S02]  /*1fc0*/  IADD3 R26, P6, PT, R26, R3, RZ ;  /* 0x000000031a1a7210 */ /* 0x000fc40007fde0ff */
[-C--:B------:R-:W-:Y:S01]  /*1fd0*/  ISETP.GE.OR P0, PT, R27, R2.reuse, P0 ;  /* 0x000000021b00720c */ /* 0x080fe20000706670 */
[----:B------:R2:W-:Y:S01]  /*1fe0*/  @!P3 STG.E desc[UR6][R10.64], R58 ;  /* 0x0000003a0a00b986 */ /* 0x0005e2000c101906 */
[-C--:B------:R-:W-:Y:S02]  /*1ff0*/  ISETP.GE.OR P5, PT, R17, R2.reuse, P2 ;  /* 0x000000021100720c */ /* 0x080fe400017a6670 */
[-C--:B------:R-:W-:Y:S02]  /*2000*/  ISETP.GE.OR P2, PT, R27, R2.reuse, P2 ;  /* 0x000000021b00720c */ /* 0x080fe40001746670 */
[----:B------:R-:W-:Y:S02]  /*2010*/  ISETP.GE.OR P3, PT, R17, R2, P1 ;  /* 0x000000021100720c */ /* 0x000fe40000f66670 */
[----:B------:R-:W-:Y:S01]  /*2020*/  LEA.HI.X.SX32 R3, R3, R0, 0x1, P6 ;  /* 0x0000000003037211 */ /* 0x000fe200030f0eff */
[----:B------:R2:W-:Y:S01]  /*2030*/  @!P4 STG.E desc[UR6][R12.64+0x10], R59 ;  /* 0x0000103b0c00c986 */ /* 0x0005e2000c101906 */
[----:B-1----:R-:W-:-:S02]  /*2040*/  LEA R8, P6, R26, UR10, 0x1 ;  /* 0x0000000a1a087c11 */ /* 0x002fc4000f8c08ff */
[----:B------:R-:W-:Y:S02]  /*2050*/  ISETP.GE.OR P1, PT, R27, R2, P1 ;  /* 0x000000021b00720c */ /* 0x000fe40000f26670 */
[----:B------:R-:W-:-:S05]  /*2060*/  LEA.HI.X R9, R26, UR11, R3, 0x1, P6 ;  /* 0x0000000b1a097c11 */ /* 0x000fca000b0f0c03 */
[----:B------:R2:W-:Y:S04]  /*2070*/  @!P0 STG.E desc[UR6][R8.64+0x10], R60 ;  /* 0x0000103c08008986 */ /* 0x0005e8000c101906 */
[----:B------:R2:W-:Y:S04]  /*2080*/  @!P5 STG.E desc[UR6][R12.64+0x20], R61 ;  /* 0x0000203d0c00d986 */ /* 0x0005e8000c101906 */
[----:B------:R2:W-:Y:S04]  /*2090*/  @!P2 STG.E desc[UR6][R8.64+0x20], R62 ;  /* 0x0000203e0800a986 */ /* 0x0005e8000c101906 */
[----:B------:R2:W-:Y:S01]  /*20a0*/  @!P3 STG.E desc[UR6][R12.64+0x30], R63 ;  /* 0x0000303f0c00b986 */ /* 0x0005e2000c101906 */
[----:B------:R-:W-:Y:S05]  /*20b0*/  @P1 EXIT ;  /* 0x000000000000194d */ /* 0x000fea0003800000 */
[----:B------:R-:W-:Y:S01]  /*20c0*/  STG.E desc[UR6][R8.64+0x30], R64 ;  /* 0x0000304008007986 */ /* 0x000fe2000c101906 */
[----:B------:R-:W-:Y:S05]  /*20d0*/  EXIT ;  /* 0x000000000000794d */ /* 0x000fea0003800000 */
.L_x_12:
[----:B------:R-:W-:-:S00]  /*20e0*/  BRA `(.L_x_12) ;  /* 0xfffffffc00fc7947 */ /* 0x000fc0000383ffff */
[----:B------:R-:W-:-:S00]  /*20f0*/  NOP ;  /* 0x0000000000007918 */ /* 0x000fc00000000000 */
        /* <DEDUP_REMOVED lines=8> */
.L_x_13:


//--------------------- .nv.shared._Z15fp8_gemm_kernelPKhS0_P6__halfiii --------------------------
	.section	.nv.shared._Z15fp8_gemm_kernelPKhS0_P6__halfiii,"aw",@nobits
	.sectionflags	@""
	.align	16
	.zero		1024


//--------------------- .nv.shared.reserved.0     --------------------------
	.section	.nv.shared.reserved.0,"aw",@nobits
	.weak		__nv_reservedSMEM_offset_0_alias
	.size		__nv_reservedSMEM_offset_0_alias, 0, 64
	.other		__nv_reservedSMEM_offset_0_alias,@"STO_CUDA_RESERVED_SHARED STV_DEFAULT"
__nv_reservedSMEM_offset_0_alias:
	.zero		0
	.zero		64


//--------------------- .nv.constant0._Z15fp8_gemm_kernelPKhS0_P6__halfiii --------------------------
	.section	.nv.constant0._Z15fp8_gemm_kernelPKhS0_P6__halfiii,"a",@progbits
	.sectionflags	@""
	.align	4
.nv.constant0._Z15fp8_gemm_kernelPKhS0_P6__halfiii:
	.zero		932


//--------------------- SYMBOLS --------------------------

	.type		.nv.reservedSmem.offset0,@object
	.size		.nv.reservedSmem.offset0,0x4
	.type		.nv.reservedSmem.cap,@object
	.size		.nv.reservedSmem.cap,0x4
